	.headerflags	@"EF_CUDA_TEXMODE_UNIFIED EF_CUDA_64BIT_ADDRESS EF_CUDA_ACCELERATORS EF_CUDA_SM90 EF_CUDA_VIRTUAL_SM(EF_CUDA_SM90)"
	.elftype	@"ET_EXEC"


//--------------------- .nv.info                  --------------------------
	.section	.nv.info,"",@"SHT_CUDA_INFO"
	.align	4


	//----- nvinfo : EIATTR_REGCOUNT
	.align		4
        /*0000*/ 	.byte	0x04, 0x2f
        /*0002*/ 	.short	(.L_3 - .L_2)
	.align		4
.L_2:
        /*0004*/ 	.word	index@(triton_poi_fused__native_batch_norm_legit_no_training_relu_threshold_backward_15)
        /*0008*/ 	.word	0x00000036


	//----- nvinfo : EIATTR_MIN_STACK_SIZE
	.align		4
.L_3:
        /*000c*/ 	.byte	0x04, 0x12
        /*000e*/ 	.short	(.L_5 - .L_4)
	.align		4
.L_4:
        /*0010*/ 	.word	index@(triton_poi_fused__native_batch_norm_legit_no_training_relu_threshold_backward_15)
        /*0014*/ 	.word	0x00000000


	//----- nvinfo : EIATTR_FRAME_SIZE
	.align		4
.L_5:
        /*0018*/ 	.byte	0x04, 0x11
        /*001a*/ 	.short	(.L_7 - .L_6)
	.align		4
.L_6:
        /*001c*/ 	.word	index@(triton_poi_fused__native_batch_norm_legit_no_training_relu_threshold_backward_15)
        /*0020*/ 	.word	0x00000000


	//----- nvinfo : EIATTR_MIN_STACK_SIZE
	.align		4
.L_7:
        /*0024*/ 	.byte	0x04, 0x12
        /*0026*/ 	.short	(.L_9 - .L_8)
	.align		4
.L_8:
        /*0028*/ 	.word	index@(triton_poi_fused__native_batch_norm_legit_no_training_relu_threshold_backward_15)
        /*002c*/ 	.word	0x00000000
.L_9:


//--------------------- .nv.info.triton_poi_fused__native_batch_norm_legit_no_training_relu_threshold_backward_15 --------------------------
	.section	.nv.info.triton_poi_fused__native_batch_norm_legit_no_training_relu_threshold_backward_15,"",@"SHT_CUDA_INFO"
	.sectionflags	@""
	.align	4


	//----- nvinfo : EIATTR_CUDA_API_VERSION
	.align		4
        /*0000*/ 	.byte	0x04, 0x37
        /*0002*/ 	.short	(.L_11 - .L_10)
.L_10:
        /*0004*/ 	.word	0x0000007c


	//----- nvinfo : EIATTR_KPARAM_INFO
	.align		4
.L_11:
        /*0008*/ 	.byte	0x04, 0x17
        /*000a*/ 	.short	(.L_13 - .L_12)
.L_12:
        /*000c*/ 	.word	0x00000000
        /*0010*/ 	.short	0x0008
        /*0012*/ 	.short	0x003c
        /*0014*/ 	.byte	0x00, 0xf0, 0x11, 0x00


	//----- nvinfo : EIATTR_KPARAM_INFO
	.align		4
.L_13:
        /*0018*/ 	.byte	0x04, 0x17
        /*001a*/ 	.short	(.L_15 - .L_14)
.L_14:
        /*001c*/ 	.word	0x00000000
        /*0020*/ 	.short	0x0007
        /*0022*/ 	.short	0x0038
        /*0024*/ 	.byte	0x00, 0xf0, 0x11, 0x00


	//----- nvinfo : EIATTR_KPARAM_INFO
	.align		4
.L_15:
        /*0028*/ 	.byte	0x04, 0x17
        /*002a*/ 	.short	(.L_17 - .L_16)
.L_16:
        /*002c*/ 	.word	0x00000000
        /*0030*/ 	.short	0x0006
        /*0032*/ 	.short	0x0030
        /*0034*/ 	.byte	0x00, 0xf4, 0x21, 0x00


	//----- nvinfo : EIATTR_KPARAM_INFO
	.align		4
.L_17:
        /*0038*/ 	.byte	0x04, 0x17
        /*003a*/ 	.short	(.L_19 - .L_18)
.L_18:
        /*003c*/ 	.word	0x00000000
        /*0040*/ 	.short	0x0005
        /*0042*/ 	.short	0x0028
        /*0044*/ 	.byte	0x00, 0xf4, 0x21, 0x00


	//----- nvinfo : EIATTR_KPARAM_INFO
	.align		4
.L_19:
        /*0048*/ 	.byte	0x04, 0x17
        /*004a*/ 	.short	(.L_21 - .L_20)
.L_20:
        /*004c*/ 	.word	0x00000000
        /*0050*/ 	.short	0x0004
        /*0052*/ 	.short	0x0020
        /*0054*/ 	.byte	0x00, 0xf4, 0x21, 0x00


	//----- nvinfo : EIATTR_KPARAM_INFO
	.align		4
.L_21:
        /*0058*/ 	.byte	0x04, 0x17
        /*005a*/ 	.short	(.L_23 - .L_22)
.L_22:
        /*005c*/ 	.word	0x00000000
        /*0060*/ 	.short	0x0003
        /*0062*/ 	.short	0x0018
        /*0064*/ 	.byte	0x00, 0xf4, 0x21, 0x00


	//----- nvinfo : EIATTR_KPARAM_INFO
	.align		4
.L_23:
        /*0068*/ 	.byte	0x04, 0x17
        /*006a*/ 	.short	(.L_25 - .L_24)
.L_24:
        /*006c*/ 	.word	0x00000000
        /*0070*/ 	.short	0x0002
        /*0072*/ 	.short	0x0010
        /*0074*/ 	.byte	0x00, 0xf4, 0x21, 0x00


	//----- nvinfo : EIATTR_KPARAM_INFO
	.align		4
.L_25:
        /*0078*/ 	.byte	0x04, 0x17
        /*007a*/ 	.short	(.L_27 - .L_26)
.L_26:
        /*007c*/ 	.word	0x00000000
        /*0080*/ 	.short	0x0001
        /*0082*/ 	.short	0x0008
        /*0084*/ 	.byte	0x00, 0xf4, 0x21, 0x00


	//----- nvinfo : EIATTR_KPARAM_INFO
	.align		4
.L_27:
        /*0088*/ 	.byte	0x04, 0x17
        /*008a*/ 	.short	(.L_29 - .L_28)
.L_28:
        /*008c*/ 	.word	0x00000000
        /*0090*/ 	.short	0x0000
        /*0092*/ 	.short	0x0000
        /*0094*/ 	.byte	0x00, 0xf4, 0x21, 0x00


	//----- nvinfo : EIATTR_SPARSE_MMA_MASK
	.align		4
.L_29:
        /*0098*/ 	.byte	0x03, 0x50
        /*009a*/ 	.short	0x0000


	//----- nvinfo : EIATTR_MAXREG_COUNT
	.align		4
        /*009c*/ 	.byte	0x03, 0x1b
        /*009e*/ 	.short	0x00ff


	//----- nvinfo : EIATTR_EXIT_INSTR_OFFSETS
	.align		4
        /*00a0*/ 	.byte	0x04, 0x1c
        /*00a2*/ 	.short	(.L_31 - .L_30)


	//   ....[0]....
.L_30:
        /*00a4*/ 	.word	0x00001f80


	//   ....[1]....
        /*00a8*/ 	.word	0x00001fa0


	//----- nvinfo : EIATTR_REQNTID
	.align		4
.L_31:
        /*00ac*/ 	.byte	0x04, 0x10
        /*00ae*/ 	.short	(.L_33 - .L_32)
.L_32:
        /*00b0*/ 	.word	0x00000100
        /*00b4*/ 	.word	0x00000001
        /*00b8*/ 	.word	0x00000001


	//----- nvinfo : EIATTR_CBANK_PARAM_SIZE
	.align		4
.L_33:
        /*00bc*/ 	.byte	0x03, 0x19
        /*00be*/ 	.short	0x0040


	//----- nvinfo : EIATTR_PARAM_CBANK
	.align		4
        /*00c0*/ 	.byte	0x04, 0x0a
        /*00c2*/ 	.short	(.L_35 - .L_34)
	.align		4
.L_34:
        /*00c4*/ 	.word	index@(.nv.constant0.triton_poi_fused__native_batch_norm_legit_no_training_relu_threshold_backward_15)
        /*00c8*/ 	.short	0x0210
        /*00ca*/ 	.short	0x0040


	//----- nvinfo : EIATTR_SW_WAR
	.align		4
.L_35:
        /*00cc*/ 	.byte	0x04, 0x36
        /*00ce*/ 	.short	(.L_37 - .L_36)
.L_36:
        /*00d0*/ 	.word	0x00000008
.L_37:


//--------------------- .nv.callgraph             --------------------------
	.section	.nv.callgraph,"",@"SHT_CUDA_CALLGRAPH"
	.align	4
	.sectionentsize	8
	.align		4
        /*0000*/ 	.word	0x00000000
	.align		4
        /*0004*/ 	.word	0xffffffff
	.align		4
        /*0008*/ 	.word	0x00000000
	.align		4
        /*000c*/ 	.word	0xfffffffe
	.align		4
        /*0010*/ 	.word	0x00000000
	.align		4
        /*0014*/ 	.word	0xfffffffd
	.align		4
        /*0018*/ 	.word	0x00000000
	.align		4
        /*001c*/ 	.word	0xfffffffc


//--------------------- .nv.constant4             --------------------------
	.section	.nv.constant4,"a",@progbits
	.align	8
	.align		8
.nv.constant4:
        /*0000*/ 	.dword	_$_str
	.align		8
        /*0008*/ 	.dword	_$_str_$_2


//--------------------- .text.triton_poi_fused__native_batch_norm_legit_no_training_relu_threshold_backward_15 --------------------------
	.section	.text.triton_poi_fused__native_batch_norm_legit_no_training_relu_threshold_backward_15,"ax",@progbits
	.sectionflags	@"SHF_BARRIERS=1"
	.align	128
        .global         triton_poi_fused__native_batch_norm_legit_no_training_relu_threshold_backward_15
        .type           triton_poi_fused__native_batch_norm_legit_no_training_relu_threshold_backward_15,@function
        .size           triton_poi_fused__native_batch_norm_legit_no_training_relu_threshold_backward_15,(.L_x_1 - triton_poi_fused__native_batch_norm_legit_no_training_relu_threshold_backward_15)
        .other          triton_poi_fused__native_batch_norm_legit_no_training_relu_threshold_backward_15,@"STO_CUDA_ENTRY STV_DEFAULT"
triton_poi_fused__native_batch_norm_legit_no_training_relu_threshold_backward_15:
.text.triton_poi_fused__native_batch_norm_legit_no_training_relu_threshold_backward_15:
[----:B------:R-:W0:Y:S01]  /*0000*/  LDC R1, c[0x0][0x28] ;  /* 0x00000a00ff017b82 */ /* 0x000e220000000800 */
[----:B------:R-:W1:Y:S07]  /*0010*/  S2R R0, SR_CTAID.Y ;  /* 0x0000000000007919 */ /* 0x000e6e0000002600 */
[----:B------:R-:W2:Y:S01]  /*0020*/  LDC.64 R42, c[0x0][0x220] ;  /* 0x00008800ff2a7b82 */ /* 0x000ea20000000a00 */
[----:B------:R-:W-:Y:S01]  /*0030*/  ULDC.64 UR6, c[0x0][0x208] ;  /* 0x0000820000067ab9 */ /* 0x000fe20000000a00 */
[----:B------:R-:W3:Y:S01]  /*0040*/  S2R R32, SR_TID.X ;  /* 0x0000000000207919 */ /* 0x000ee20000002100 */
[----:B------:R-:W4:Y:S05]  /*0050*/  S2R R5, SR_CTAID.X ;  /* 0x0000000000057919 */ /* 0x000f2a0000002500 */
[----:B------:R-:W5:Y:S08]  /*0060*/  LDC.64 R44, c[0x0][0x218] ;  /* 0x00008600ff2c7b82 */ /* 0x000f700000000a00 */
[----:B------:R-:W4:Y:S01]  /*0070*/  LDC.64 R46, c[0x0][0x210] ;  /* 0x00008400ff2e7b82 */ /* 0x000f220000000a00 */
[----:B------:R-:W-:-:S02]  /*0080*/  CS2R R20, SRZ ;  /* 0x0000000000147805 */ /* 0x000fc4000001ff00 */
[----:B------:R-:W-:Y:S02]  /*0090*/  CS2R R22, SRZ ;  /* 0x0000000000167805 */ /* 0x000fe4000001ff00 */
[----:B------:R-:W-:Y:S02]  /*00a0*/  CS2R R8, SRZ ;  /* 0x0000000000087805 */ /* 0x000fe4000001ff00 */
[----:B------:R-:W-:Y:S01]  /*00b0*/  CS2R R10, SRZ ;  /* 0x00000000000a7805 */ /* 0x000fe2000001ff00 */
[----:B------:R-:W-:Y:S01]  /*00c0*/  IMAD.MOV.U32 R34, RZ, RZ, 0x3e800000 ;  /* 0x3e800000ff227424 */ /* 0x000fe200078e00ff */
[----:B------:R-:W5:Y:S01]  /*00d0*/  LDC.64 R50, c[0x0][0x228] ;  /* 0x00008a00ff327b82 */ /* 0x000f620000000a00 */
[----:B-1----:R-:W-:Y:S01]  /*00e0*/  IMAD.SHL.U32 R33, R0, 0x40, RZ ;  /* 0x0000004000217824 */ /* 0x002fe200078e00ff */
[----:B------:R-:W-:Y:S01]  /*00f0*/  SHF.R.S32.HI R37, RZ, 0x19, R0 ;  /* 0x00000019ff257819 */ /* 0x000fe20000011400 */
[----:B---3--:R-:W-:-:S05]  /*0100*/  IMAD.SHL.U32 R38, R32, 0x10, RZ ;  /* 0x0000001020267824 */ /* 0x008fca00078e00ff */
[----:B------:R-:W-:-:S04]  /*0110*/  LOP3.LUT R38, R33, 0x30, R38, 0xf8, !PT ;  /* 0x0000003021267812 */ /* 0x000fc800078ef826 */
[----:B------:R-:W-:-:S04]  /*0120*/  SHF.R.S32.HI R3, RZ, 0x1f, R38 ;  /* 0x0000001fff037819 */ /* 0x000fc80000011426 */
[----:B------:R-:W-:-:S04]  /*0130*/  LEA.HI R4, R3, R38, RZ, 0x8 ;  /* 0x0000002603047211 */ /* 0x000fc800078f40ff */
[----:B------:R-:W-:-:S05]  /*0140*/  LOP3.LUT R31, R4, 0xffffff00, RZ, 0xc0, !PT ;  /* 0xffffff00041f7812 */ /* 0x000fca00078ec0ff */
[----:B------:R-:W-:Y:S01]  /*0150*/  IMAD.IADD R31, R38, 0x1, -R31 ;  /* 0x00000001261f7824 */ /* 0x000fe200078e0a1f */
[----:B------:R-:W-:-:S03]  /*0160*/  SGXT R37, R37, 0x1 ;  /* 0x000000012525781a */ /* 0x000fc60000000200 */
[----:B--2---:R-:W-:Y:S01]  /*0170*/  IMAD.WIDE R16, R31, 0x4, R42 ;  /* 0x000000041f107825 */ /* 0x004fe200078e022a */
[----:B------:R-:W-:-:S04]  /*0180*/  LOP3.LUT R0, R38, 0x4, RZ, 0xfc, !PT ;  /* 0x0000000426007812 */ /* 0x000fc800078efcff */
[----:B------:R-:W-:Y:S01]  /*0190*/  LEA.HI R2, R37, R0, RZ, 0x8 ;  /* 0x0000000025027211 */ /* 0x000fe200078f40ff */
[----:B------:R-:W2:Y:S01]  /*01a0*/  LDG.E.EL.128 R16, desc[UR6][R16.64] ;  /* 0x0000000610107981 */ /* 0x000ea2000c2e1d00 */
[----:B------:R-:W-:Y:S01]  /*01b0*/  IMAD.SHL.U32 R4, R4, 0x40, RZ ;  /* 0x0000004004047824 */ /* 0x000fe200078e00ff */
[----:B------:R-:W-:Y:S02]  /*01c0*/  SHF.R.U32.HI R3, RZ, 0x2, R32 ;  /* 0x00000002ff037819 */ /* 0x000fe40000011620 */
[----:B------:R-:W-:Y:S01]  /*01d0*/  LOP3.LUT R29, R2, 0xffffff00, RZ, 0xc0, !PT ;  /* 0xffffff00021d7812 */ /* 0x000fe200078ec0ff */
[----:B----4-:R-:W-:Y:S01]  /*01e0*/  IMAD.SHL.U32 R2, R5, 0x40, RZ ;  /* 0x0000004005027824 */ /* 0x010fe200078e00ff */
[----:B------:R-:W-:Y:S02]  /*01f0*/  LOP3.LUT R35, R4, 0xffffc000, RZ, 0xc0, !PT ;  /* 0xffffc00004237812 */ /* 0x000fe400078ec0ff */
[----:B------:R-:W-:Y:S01]  /*0200*/  SGXT.U32 R3, R3, 0x6 ;  /* 0x000000060303781a */ /* 0x000fe20000000000 */
[----:B------:R-:W-:-:S03]  /*0210*/  IMAD.IADD R29, R0, 0x1, -R29 ;  /* 0x00000001001d7824 */ /* 0x000fc600078e0a1d */
[----:B------:R-:W-:Y:S01]  /*0220*/  LOP3.LUT R0, R2, R3, RZ, 0xfc, !PT ;  /* 0x0000000302007212 */ /* 0x000fe200078efcff */
[----:B------:R-:W-:-:S03]  /*0230*/  IMAD.WIDE R4, R29, 0x4, R42 ;  /* 0x000000041d047825 */ /* 0x000fc600078e022a */
[C---:B------:R-:W-:Y:S01]  /*0240*/  ISETP.GE.AND P0, PT, R0.reuse, 0x40, PT ;  /* 0x000000400000780c */ /* 0x040fe20003f06270 */
[----:B------:R-:W-:Y:S02]  /*0250*/  IMAD R35, R0, 0x100, R35 ;  /* 0x0000010000237824 */ /* 0x000fe400078e0223 */
[----:B------:R-:W3:Y:S01]  /*0260*/  LDG.E.EL.128 R4, desc[UR6][R4.64] ;  /* 0x0000000604047981 */ /* 0x000ee2000c2e1d00 */
[----:B-----5:R-:W-:-:S04]  /*0270*/  IMAD.WIDE R24, R31, 0x4, R44 ;  /* 0x000000041f187825 */ /* 0x020fc800078e022c */
[----:B------:R-:W-:Y:S02]  /*0280*/  IMAD.IADD R0, R31, 0x1, R35 ;  /* 0x000000011f007824 */ /* 0x000fe400078e0223 */
[----:B------:R-:W4:Y:S02]  /*0290*/  LDG.E.EL.128 R24, desc[UR6][R24.64] ;  /* 0x0000000618187981 */ /* 0x000f24000c2e1d00 */
[----:B0-----:R-:W-:-:S05]  /*02a0*/  IMAD.WIDE R48, R0, 0x4, R46 ;  /* 0x0000000400307825 */ /* 0x001fca00078e022e */
[----:B------:R0:W4:Y:S01]  /*02b0*/  @!P0 LDG.E.EL.128 R20, desc[UR6][R48.64] ;  /* 0x0000000630148981 */ /* 0x000122000c2e1d00 */
[C---:B------:R-:W-:Y:S02]  /*02c0*/  IMAD.IADD R41, R29.reuse, 0x1, R35 ;  /* 0x000000011d297824 */ /* 0x040fe400078e0223 */
[----:B------:R-:W-:-:S04]  /*02d0*/  IMAD.WIDE R12, R29, 0x4, R44 ;  /* 0x000000041d0c7825 */ /* 0x000fc800078e022c */
[----:B------:R-:W-:Y:S02]  /*02e0*/  IMAD.WIDE R40, R41, 0x4, R46 ;  /* 0x0000000429287825 */ /* 0x000fe400078e022e */
[----:B------:R-:W5:Y:S01]  /*02f0*/  LDG.E.EL.128 R12, desc[UR6][R12.64] ;  /* 0x000000060c0c7981 */ /* 0x000f62000c2e1d00 */
[----:B0-----:R-:W0:Y:S03]  /*0300*/  LDC.64 R48, c[0x0][0x230] ;  /* 0x00008c00ff307b82 */ /* 0x001e260000000a00 */
[----:B------:R1:W5:Y:S01]  /*0310*/  @!P0 LDG.E.EL.128 R8, desc[UR6][R40.64] ;  /* 0x0000000628088981 */ /* 0x000362000c2e1d00 */
[----:B--2---:R-:W-:Y:S01]  /*0320*/  FADD R28, R16, 9.9999997473787516356e-06 ;  /* 0x3727c5ac101c7421 */ /* 0x004fe20000000000 */
[----:B------:R-:W-:Y:S01]  /*0330*/  FADD R16, R17, 9.9999997473787516356e-06 ;  /* 0x3727c5ac11107421 */ /* 0x000fe20000000000 */
[----:B------:R-:W-:-:S04]  /*0340*/  FADD R17, R18, 9.9999997473787516356e-06 ;  /* 0x3727c5ac12117421 */ /* 0x000fc80000000000 */
[----:B------:R-:W2:Y:S08]  /*0350*/  MUFU.SQRT R28, R28 ;  /* 0x0000001c001c7308 */ /* 0x000eb00000002000 */
[----:B------:R-:W0:Y:S01]  /*0360*/  MUFU.SQRT R16, R16 ;  /* 0x0000001000107308 */ /* 0x000e220000002000 */
[----:B------:R-:W-:-:S07]  /*0370*/  FADD R19, R19, 9.9999997473787516356e-06 ;  /* 0x3727c5ac13137421 */ /* 0x000fce0000000000 */
[----:B------:R-:W1:Y:S01]  /*0380*/  MUFU.SQRT R17, R17 ;  /* 0x0000001100117308 */ /* 0x000e620000002000 */
[----:B---3--:R-:W-:Y:S01]  /*0390*/  FADD R7, R7, 9.9999997473787516356e-06 ;  /* 0x3727c5ac07077421 */ /* 0x008fe20000000000 */
[----:B--2---:R-:W-:Y:S02]  /*03a0*/  FSETP.GT.AND P1, PT, R28, 8.50705917302346158658e+37, PT ;  /* 0x7e8000001c00780b */ /* 0x004fe40003f24000 */
[----:B0-----:R-:W-:-:S04]  /*03b0*/  FSETP.GT.AND P5, PT, R16, 8.50705917302346158658e+37, PT ;  /* 0x7e8000001000780b */ /* 0x001fc80003fa4000 */
[----:B------:R0:W2:Y:S01]  /*03c0*/  MUFU.SQRT R18, R19 ;  /* 0x0000001300127308 */ /* 0x0000a20000002000 */
[----:B------:R-:W-:Y:S02]  /*03d0*/  FSETP.GEU.AND P6, PT, R28, 1.175494350822287508e-38, PT ;  /* 0x008000001c00780b */ /* 0x000fe40003fce000 */
[----:B------:R-:W-:Y:S02]  /*03e0*/  FSETP.GEU.AND P3, PT, R16, 1.175494350822287508e-38, PT ;  /* 0x008000001000780b */ /* 0x000fe40003f6e000 */
[----:B-1----:R-:W-:-:S03]  /*03f0*/  FSETP.GT.AND P4, PT, R17, 8.50705917302346158658e+37, PT ;  /* 0x7e8000001100780b */ /* 0x002fc60003f84000 */
[----:B------:R-:W1:Y:S01]  /*0400*/  MUFU.SQRT R7, R7 ;  /* 0x0000000700077308 */ /* 0x000e620000002000 */
[----:B------:R-:W-:Y:S01]  /*0410*/  FSETP.GEU.AND P2, PT, R17, 1.175494350822287508e-38, PT ;  /* 0x008000001100780b */ /* 0x000fe20003f4e000 */
[----:B------:R-:W-:Y:S01]  /*0420*/  @P1 FMUL R28, R28, 0.25 ;  /* 0x3e8000001c1c1820 */ /* 0x000fe20000400000 */
[----:B------:R-:W-:Y:S01]  /*0430*/  FSEL R41, R34, 1, P1 ;  /* 0x3f80000022297808 */ /* 0x000fe20000800000 */
[----:B------:R-:W-:Y:S01]  /*0440*/  @P5 FMUL R16, R16, 0.25 ;  /* 0x3e80000010105820 */ /* 0x000fe20000400000 */
[----:B0-----:R-:W-:Y:S01]  /*0450*/  FSEL R19, R34, 1, P5 ;  /* 0x3f80000022137808 */ /* 0x001fe20002800000 */
[----:B----4-:R-:W-:Y:S01]  /*0460*/  FADD R20, -R24, R20 ;  /* 0x0000001418147221 */ /* 0x010fe20000000100 */
[----:B--2---:R-:W-:Y:S01]  /*0470*/  FSETP.GT.AND P1, PT, R18, 8.50705917302346158658e+37, PT ;  /* 0x7e8000001200780b */ /* 0x004fe20003f24000 */
[----:B------:R-:W-:Y:S01]  /*0480*/  @!P6 FMUL R28, R28, 16777216 ;  /* 0x4b8000001c1ce820 */ /* 0x000fe20000400000 */
[----:B------:R-:W-:Y:S01]  /*0490*/  FSEL R24, R34, 1, P4 ;  /* 0x3f80000022187808 */ /* 0x000fe20002000000 */
[----:B------:R-:W-:Y:S01]  /*04a0*/  @!P3 FMUL R16, R16, 16777216 ;  /* 0x4b8000001010b820 */ /* 0x000fe20000400000 */
[----:B------:R-:W-:Y:S01]  /*04b0*/  @!P6 FMUL R41, R41, 16777216 ;  /* 0x4b8000002929e820 */ /* 0x000fe20000400000 */
[----:B------:R-:W-:Y:S01]  /*04c0*/  @P4 FMUL R17, R17, 0.25 ;  /* 0x3e80000011114820 */ /* 0x000fe20000400000 */
[----:B------:R-:W-:Y:S01]  /*04d0*/  @!P3 FMUL R19, R19, 16777216 ;  /* 0x4b8000001313b820 */ /* 0x000fe20000400000 */
[----:B------:R-:W-:-:S02]  /*04e0*/  FSETP.GEU.AND P6, PT, R18, 1.175494350822287508e-38, PT ;  /* 0x008000001200780b */ /* 0x000fc40003fce000 */
[----:B-1----:R-:W-:Y:S01]  /*04f0*/  FSETP.GT.AND P3, PT, R7, 8.50705917302346158658e+37, PT ;  /* 0x7e8000000700780b */ /* 0x002fe20003f64000 */
[----:B------:R-:W-:Y:S01]  /*0500*/  @!P2 FMUL R17, R17, 16777216 ;  /* 0x4b8000001111a820 */ /* 0x000fe20000400000 */
[----:B------:R-:W-:Y:S01]  /*0510*/  @!P2 FMUL R24, R24, 16777216 ;  /* 0x4b8000001818a820 */ /* 0x000fe20000400000 */
[----:B------:R-:W-:Y:S01]  /*0520*/  FSETP.GEU.AND P2, PT, R7, 1.175494350822287508e-38, PT ;  /* 0x008000000700780b */ /* 0x000fe20003f4e000 */
[----:B------:R-:W-:Y:S01]  /*0530*/  @P1 FMUL R18, R18, 0.25 ;  /* 0x3e80000012121820 */ /* 0x000fe20000400000 */
[----:B------:R-:W0:Y:S06]  /*0540*/  MUFU.RCP R28, R28 ;  /* 0x0000001c001c7308 */ /* 0x000e2c0000001000 */
[----:B------:R-:W-:-:S02]  /*0550*/  @!P6 FMUL R18, R18, 16777216 ;  /* 0x4b8000001212e820 */ /* 0x000fc40000400000 */
[----:B------:R-:W1:Y:S01]  /*0560*/  MUFU.RCP R16, R16 ;  /* 0x0000001000107308 */ /* 0x000e620000001000 */
[----:B------:R-:W-:-:S04]  /*0570*/  @P3 FMUL R7, R7, 0.25 ;  /* 0x3e80000007073820 */ /* 0x000fc80000400000 */
[----:B------:R-:W-:-:S03]  /*0580*/  @!P2 FMUL R7, R7, 16777216 ;  /* 0x4b8000000707a820 */ /* 0x000fc60000400000 */
[----:B------:R-:W2:Y:S08]  /*0590*/  MUFU.RCP R36, R18 ;  /* 0x0000001200247308 */ /* 0x000eb00000001000 */
[----:B------:R3:W4:Y:S01]  /*05a0*/  MUFU.RCP R39, R17 ;  /* 0x0000001100277308 */ /* 0x0007220000001000 */
[----:B------:R-:W-:Y:S01]  /*05b0*/  FADD R21, -R25, R21 ;  /* 0x0000001519157221 */ /* 0x000fe20000000100 */
[----:B0-----:R-:W-:Y:S01]  /*05c0*/  FMUL R41, R28, R41 ;  /* 0x000000291c297220 */ /* 0x001fe20000400000 */
[----:B-1----:R-:W-:-:S05]  /*05d0*/  FMUL R16, R16, R19 ;  /* 0x0000001310107220 */ /* 0x002fca0000400000 */
[----:B------:R-:W0:Y:S01]  /*05e0*/  MUFU.RCP R7, R7 ;  /* 0x0000000700077308 */ /* 0x000e220000001000 */
[C---:B---3--:R-:W-:Y:S02]  /*05f0*/  FSEL R17, R34.reuse, 1, P1 ;  /* 0x3f80000022117808 */ /* 0x048fe40000800000 */
[----:B------:R-:W-:-:S03]  /*0600*/  FSEL R18, R34, 1, P3 ;  /* 0x3f80000022127808 */ /* 0x000fc60001800000 */
[----:B------:R-:W-:Y:S01]  /*0610*/  @!P6 FMUL R17, R17, 16777216 ;  /* 0x4b8000001111e820 */ /* 0x000fe20000400000 */
[----:B------:R-:W-:Y:S01]  /*0620*/  FMUL R41, R41, R20 ;  /* 0x0000001429297220 */ /* 0x000fe20000400000 */
[----:B------:R-:W-:Y:S01]  /*0630*/  FMUL R40, R16, R21 ;  /* 0x0000001510287220 */ /* 0x000fe20000400000 */
[----:B------:R-:W-:Y:S01]  /*0640*/  FADD R23, -R27, R23 ;  /* 0x000000171b177221 */ /* 0x000fe20000000100 */
[----:B--2---:R-:W-:Y:S01]  /*0650*/  FMUL R36, R36, R17 ;  /* 0x0000001124247220 */ /* 0x004fe20000400000 */
[----:B------:R-:W-:Y:S01]  /*0660*/  FADD R22, -R26, R22 ;  /* 0x000000161a167221 */ /* 0x000fe20000000100 */
[----:B------:R-:W-:-:S04]  /*0670*/  IMAD.WIDE R16, R31, 0x4, R50 ;  /* 0x000000041f107825 */ /* 0x000fc800078e0232 */
[----:B------:R-:W-:Y:S01]  /*0680*/  @!P2 FMUL R18, R18, 16777216 ;  /* 0x4b8000001212a820 */ /* 0x000fe20000400000 */
[----:B----4-:R-:W-:Y:S01]  /*0690*/  FMUL R39, R39, R24 ;  /* 0x0000001827277220 */ /* 0x010fe20000400000 */
[----:B------:R-:W-:-:S04]  /*06a0*/  IMAD.WIDE R20, R31, 0x4, R48 ;  /* 0x000000041f147825 */ /* 0x000fc800078e0230 */
[----:B-----5:R-:W-:Y:S01]  /*06b0*/  FADD R10, -R14, R10 ;  /* 0x0000000a0e0a7221 */ /* 0x020fe20000000100 */
[----:B------:R-:W-:Y:S01]  /*06c0*/  FMUL R39, R39, R22 ;  /* 0x0000001627277220 */ /* 0x000fe20000400000 */
[----:B------:R-:W-:Y:S01]  /*06d0*/  FMUL R36, R36, R23 ;  /* 0x0000001724247220 */ /* 0x000fe20000400000 */
[----:B0-----:R-:W-:Y:S02]  /*06e0*/  FMUL R14, R7, R18 ;  /* 0x00000012070e7220 */ /* 0x001fe40000400000 */
[----:B------:R-:W2:Y:S04]  /*06f0*/  LDG.E.EL.128 R16, desc[UR6][R16.64] ;  /* 0x0000000610107981 */ /* 0x000ea8000c2e1d00 */
[----:B------:R-:W2:Y:S01]  /*0700*/  LDG.E.EL.128 R20, desc[UR6][R20.64] ;  /* 0x0000000614147981 */ /* 0x000ea2000c2e1d00 */
[----:B------:R-:W-:-:S04]  /*0710*/  IMAD.WIDE R24, R29, 0x4, R50 ;  /* 0x000000041d187825 */ /* 0x000fc800078e0232 */
[----:B------:R-:W-:Y:S02]  /*0720*/  IMAD.WIDE R28, R29, 0x4, R48 ;  /* 0x000000041d1c7825 */ /* 0x000fe400078e0230 */
[----:B------:R-:W3:Y:S04]  /*0730*/  LDG.E.EL.128 R24, desc[UR6][R24.64] ;  /* 0x0000000618187981 */ /* 0x000ee8000c2e1d00 */
[----:B------:R-:W3:Y:S01]  /*0740*/  LDG.E.EL.128 R28, desc[UR6][R28.64] ;  /* 0x000000061c1c7981 */ /* 0x000ee2000c2e1d00 */
[----:B------:R-:W-:-:S04]  /*0750*/  FADD R6, R6, 9.9999997473787516356e-06 ;  /* 0x3727c5ac06067421 */ /* 0x000fc80000000000 */
[----:B------:R-:W0:Y:S02]  /*0760*/  MUFU.SQRT R7, R6 ;  /* 0x0000000600077308 */ /* 0x000e240000002000 */
[C---:B0-----:R-:W-:Y:S02]  /*0770*/  FSETP.GT.AND P1, PT, R7.reuse, 8.50705917302346158658e+37, PT ;  /* 0x7e8000000700780b */ /* 0x041fe40003f24000 */
[----:B------:R-:W-:-:S11]  /*0780*/  FSETP.GEU.AND P2, PT, R7, 1.175494350822287508e-38, PT ;  /* 0x008000000700780b */ /* 0x000fd60003f4e000 */
[----:B------:R-:W-:-:S04]  /*0790*/  @P1 FMUL R7, R7, 0.25 ;  /* 0x3e80000007071820 */ /* 0x000fc80000400000 */
[----:B------:R-:W-:Y:S01]  /*07a0*/  @!P2 FMUL R7, R7, 16777216 ;  /* 0x4b8000000707a820 */ /* 0x000fe20000400000 */
[----:B------:R-:W-:-:S05]  /*07b0*/  FADD R11, -R15, R11 ;  /* 0x0000000b0f0b7221 */ /* 0x000fca0000000100 */
[----:B------:R-:W0:Y:S01]  /*07c0*/  MUFU.RCP R7, R7 ;  /* 0x0000000700077308 */ /* 0x000e220000001000 */
[----:B------:R-:W-:Y:S01]  /*07d0*/  FADD R9, -R13, R9 ;  /* 0x000000090d097221 */ /* 0x000fe20000000100 */
[----:B--2---:R-:W-:Y:S01]  /*07e0*/  FFMA R41, R16, R41, R20 ;  /* 0x0000002910297223 */ /* 0x004fe20000000014 */
[----:B------:R-:W-:Y:S01]  /*07f0*/  FMUL R16, R14, R11 ;  /* 0x0000000b0e107220 */ /* 0x000fe20000400000 */
[----:B------:R-:W-:-:S05]  /*0800*/  FSEL R14, R34, 1, P1 ;  /* 0x3f800000220e7808 */ /* 0x000fca0000800000 */
[----:B------:R-:W-:-:S04]  /*0810*/  @!P2 FMUL R14, R14, 16777216 ;  /* 0x4b8000000e0ea820 */ /* 0x000fc80000400000 */
[----:B0-----:R-:W-:-:S04]  /*0820*/  FMUL R11, R7, R14 ;  /* 0x0000000e070b7220 */ /* 0x001fc80000400000 */
[----:B------:R-:W-:Y:S01]  /*0830*/  FMUL R11, R11, R10 ;  /* 0x0000000a0b0b7220 */ /* 0x000fe20000400000 */
[----:B------:R-:W-:-:S06]  /*0840*/  FADD R10, R5, 9.9999997473787516356e-06 ;  /* 0x3727c5ac050a7421 */ /* 0x000fcc0000000000 */
[----:B------:R-:W0:Y:S01]  /*0850*/  MUFU.SQRT R10, R10 ;  /* 0x0000000a000a7308 */ /* 0x000e220000002000 */
[----:B------:R-:W-:Y:S01]  /*0860*/  FFMA R40, R17, R40, R21 ;  /* 0x0000002811287223 */ /* 0x000fe20000000015 */
[----:B------:R-:W-:-:S06]  /*0870*/  FADD R21, R4, 9.9999997473787516356e-06 ;  /* 0x3727c5ac04157421 */ /* 0x000fcc0000000000 */
[----:B------:R-:W1:Y:S01]  /*0880*/  MUFU.SQRT R21, R21 ;  /* 0x0000001500157308 */ /* 0x000e620000002000 */
[C---:B0-----:R-:W-:Y:S02]  /*0890*/  FSETP.GT.AND P2, PT, R10.reuse, 8.50705917302346158658e+37, PT ;  /* 0x7e8000000a00780b */ /* 0x041fe40003f44000 */
[----:B------:R-:W-:Y:S02]  /*08a0*/  FSETP.GEU.AND P4, PT, R10, 1.175494350822287508e-38, PT ;  /* 0x008000000a00780b */ /* 0x000fe40003f8e000 */
[----:B-1----:R-:W-:-:S09]  /*08b0*/  FSETP.GT.AND P1, PT, R21, 8.50705917302346158658e+37, PT ;  /* 0x7e8000001500780b */ /* 0x002fd20003f24000 */
[----:B------:R-:W-:Y:S01]  /*08c0*/  @P2 FMUL R10, R10, 0.25 ;  /* 0x3e8000000a0a2820 */ /* 0x000fe20000400000 */
[----:B------:R-:W-:Y:S01]  /*08d0*/  FSETP.GEU.AND P3, PT, R21, 1.175494350822287508e-38, PT ;  /* 0x008000001500780b */ /* 0x000fe20003f6e000 */
[----:B---3--:R-:W-:Y:S02]  /*08e0*/  FFMA R31, R27, R16, R31 ;  /* 0x000000101b1f7223 */ /* 0x008fe4000000001f */
[----:B------:R-:W-:Y:S01]  /*08f0*/  @!P4 FMUL R10, R10, 16777216 ;  /* 0x4b8000000a0ac820 */ /* 0x000fe20000400000 */
[----:B------:R-:W-:-:S04]  /*0900*/  LOP3.LUT R16, R38, 0x8, RZ, 0xfc, !PT ;  /* 0x0000000826107812 */ /* 0x000fc800078efcff */
[----:B------:R-:W-:Y:S01]  /*0910*/  LEA.HI R6, R37, R16, RZ, 0x8 ;  /* 0x0000001025067211 */ /* 0x000fe200078f40ff */
[----:B------:R-:W0:Y:S01]  /*0920*/  MUFU.RCP R10, R10 ;  /* 0x0000000a000a7308 */ /* 0x000e220000001000 */
[----:B------:R-:W-:Y:S01]  /*0930*/  @P1 FMUL R21, R21, 0.25 ;  /* 0x3e80000015151820 */ /* 0x000fe20000400000 */
[----:B------:R-:W-:Y:S01]  /*0940*/  FFMA R30, R26, R11, R30 ;  /* 0x0000000b1a1e7223 */ /* 0x000fe2000000001e */
[----:B------:R-:W-:Y:S02]  /*0950*/  LOP3.LUT R5, R6, 0xffffff00, RZ, 0xc0, !PT ;  /* 0xffffff0006057812 */ /* 0x000fe400078ec0ff */
[----:B------:R-:W-:Y:S01]  /*0960*/  FSEL R11, R34, 1, P2 ;  /* 0x3f800000220b7808 */ /* 0x000fe20001000000 */
[----:B------:R-:W-:Y:S01]  /*0970*/  @!P3 FMUL R21, R21, 16777216 ;  /* 0x4b8000001515b820 */ /* 0x000fe20000400000 */
[----:B------:R-:W-:Y:S01]  /*0980*/  FFMA R39, R18, R39, R22 ;  /* 0x0000002712277223 */ /* 0x000fe20000000016 */
[----:B------:R-:W-:Y:S02]  /*0990*/  IMAD.IADD R16, R16, 0x1, -R5 ;  /* 0x0000000110107824 */ /* 0x000fe400078e0a05 */
[----:B------:R-:W1:Y:S01]  /*09a0*/  MUFU.RCP R18, R21 ;  /* 0x0000001500127308 */ /* 0x000e620000001000 */
[----:B------:R-:W-:Y:S01]  /*09b0*/  @!P4 FMUL R11, R11, 16777216 ;  /* 0x4b8000000b0bc820 */ /* 0x000fe20000400000 */
[----:B------:R-:W-:Y:S01]  /*09c0*/  IMAD.IADD R15, R16, 0x1, R35 ;  /* 0x00000001100f7824 */ /* 0x000fe200078e0223 */
[----:B------:R-:W-:-:S02]  /*09d0*/  CS2R R4, SRZ ;  /* 0x0000000000047805 */ /* 0x000fc4000001ff00 */
[----:B0-----:R-:W-:Y:S01]  /*09e0*/  FMUL R20, R10, R11 ;  /* 0x0000000b0a147220 */ /* 0x001fe20000400000 */
[----:B------:R-:W-:Y:S02]  /*09f0*/  FSEL R11, R34, 1, P1 ;  /* 0x3f800000220b7808 */ /* 0x000fe40000800000 */
[----:B------:R-:W-:Y:S01]  /*0a00*/  CS2R R6, SRZ ;  /* 0x0000000000067805 */ /* 0x000fe2000001ff00 */
[----:B------:R-:W-:-:S04]  /*0a10*/  IMAD.WIDE R14, R15, 0x4, R46 ;  /* 0x000000040f0e7825 */ /* 0x000fc800078e022e */
[----:B------:R-:W-:Y:S01]  /*0a20*/  FFMA R36, R19, R36, R23 ;  /* 0x0000002413247223 */ /* 0x000fe20000000017 */
[----:B------:R-:W-:Y:S01]  /*0a30*/  FADD R19, -R12, R8 ;  /* 0x000000080c137221 */ /* 0x000fe20000000100 */
[----:B------:R-:W-:Y:S01]  /*0a40*/  FMUL R20, R20, R9 ;  /* 0x0000000914147220 */ /* 0x000fe20000400000 */
[----:B------:R-:W-:Y:S01]  /*0a50*/  @!P3 FMUL R11, R11, 16777216 ;  /* 0x4b8000000b0bb820 */ /* 0x000fe20000400000 */
[----:B------:R-:W-:Y:S01]  /*0a60*/  IMAD.WIDE R8, R16, 0x4, R42 ;  /* 0x0000000410087825 */ /* 0x000fe200078e022a */
[----:B------:R0:W2:Y:S03]  /*0a70*/  @!P0 LDG.E.EL.128 R4, desc[UR6][R14.64] ;  /* 0x000000060e048981 */ /* 0x0000a6000c2e1d00 */
[----:B-1----:R-:W-:Y:S02]  /*0a80*/  FMUL R18, R18, R11 ;  /* 0x0000000b12127220 */ /* 0x002fe40000400000 */
[----:B------:R-:W3:Y:S01]  /*0a90*/  LDG.E.EL.128 R8, desc[UR6][R8.64] ;  /* 0x0000000608087981 */ /* 0x000ee2000c2e1d00 */
[----:B0-----:R-:W-:-:S06]  /*0aa0*/  IMAD.WIDE R14, R16, 0x4, R44 ;  /* 0x00000004100e7825 */ /* 0x001fcc00078e022c */
[----:B------:R-:W2:Y:S01]  /*0ab0*/  LDG.E.EL.128 R12, desc[UR6][R14.64] ;  /* 0x000000060e0c7981 */ /* 0x000ea2000c2e1d00 */
[----:B------:R-:W-:-:S04]  /*0ac0*/  LOP3.LUT R38, R38, 0xc, RZ, 0xfc, !PT ;  /* 0x0000000c26267812 */ /* 0x000fc800078efcff */
[----:B------:R-:W-:-:S04]  /*0ad0*/  LEA.HI R37, R37, R38, RZ, 0x8 ;  /* 0x0000002625257211 */ /* 0x000fc800078f40ff */
[----:B------:R-:W-:Y:S01]  /*0ae0*/  LOP3.LUT R17, R37, 0xffffff00, RZ, 0xc0, !PT ;  /* 0xffffff0025117812 */ /* 0x000fe200078ec0ff */
[----:B------:R-:W-:-:S04]  /*0af0*/  FMUL R23, R18, R19 ;  /* 0x0000001312177220 */ /* 0x000fc80000400000 */
[----:B------:R-:W-:-:S04]  /*0b00*/  IMAD.IADD R17, R38, 0x1, -R17 ;  /* 0x0000000126117824 */ /* 0x000fc800078e0a11 */
[----:B------:R-:W-:Y:S02]  /*0b10*/  IMAD.IADD R19, R17, 0x1, R35 ;  /* 0x0000000111137824 */ /* 0x000fe400078e0223 */
[----:B------:R-:W-:Y:S01]  /*0b20*/  FFMA R37, R25, R20, R29 ;  /* 0x0000001419257223 */ /* 0x000fe2000000001d */
[----:B------:R-:W-:Y:S01]  /*0b30*/  FFMA R35, R24, R23, R28 ;  /* 0x0000001718237223 */ /* 0x000fe2000000001c */
[----:B------:R-:W-:-:S04]  /*0b40*/  IMAD.WIDE R20, R16, 0x4, R48 ;  /* 0x0000000410147825 */ /* 0x000fc800078e0230 */
[----:B------:R-:W-:Y:S02]  /*0b50*/  IMAD.WIDE R46, R19, 0x4, R46 ;  /* 0x00000004132e7825 */ /* 0x000fe400078e022e */
[----:B------:R-:W4:Y:S02]  /*0b60*/  LDG.E.EL.128 R20, desc[UR6][R20.64] ;  /* 0x0000000614147981 */ /* 0x000f24000c2e1d00 */
[----:B------:R-:W-:-:S04]  /*0b70*/  IMAD.WIDE R18, R16, 0x4, R50 ;  /* 0x0000000410127825 */ /* 0x000fc800078e0232 */
[----:B------:R-:W-:-:S04]  /*0b80*/  IMAD.WIDE R24, R17, 0x4, R42 ;  /* 0x0000000411187825 */ /* 0x000fc800078e022a */
[----:B------:R-:W-:-:S04]  /*0b90*/  IMAD.WIDE R44, R17, 0x4, R44 ;  /* 0x00000004112c7825 */ /* 0x000fc800078e022c */
[----:B------:R-:W-:-:S04]  /*0ba0*/  IMAD.WIDE R42, R17, 0x4, R50 ;  /* 0x00000004112a7825 */ /* 0x000fc800078e0232 */
[----:B------:R-:W-:Y:S02]  /*0bb0*/  IMAD.WIDE R28, R17, 0x4, R48 ;  /* 0x00000004111c7825 */ /* 0x000fe400078e0230 */
[----:B------:R-:W4:Y:S02]  /*0bc0*/  LDG.E.EL.128 R16, desc[UR6][R18.64] ;  /* 0x0000000612107981 */ /* 0x000f24000c2e1d00 */
[----:B---3--:R-:W-:Y:S01]  /*0bd0*/  FADD R11, R11, 9.9999997473787516356e-06 ;  /* 0x3727c5ac0b0b7421 */ /* 0x008fe20000000000 */
[----:B--2---:R-:W-:-:S03]  /*0be0*/  FADD R7, -R15, R7 ;  /* 0x000000070f077221 */ /* 0x004fc60000000100 */
[----:B------:R-:W0:Y:S02]  /*0bf0*/  MUFU.SQRT R15, R11 ;  /* 0x0000000b000f7308 */ /* 0x000e240000002000 */
[C---:B0-----:R-:W-:Y:S02]  /*0c00*/  FSETP.GT.AND P1, PT, R15.reuse, 8.50705917302346158658e+37, PT ;  /* 0x7e8000000f00780b */ /* 0x041fe40003f24000 */
[----:B------:R-:W-:-:S11]  /*0c10*/  FSETP.GEU.AND P2, PT, R15, 1.175494350822287508e-38, PT ;  /* 0x008000000f00780b */ /* 0x000fd60003f4e000 */
[----:B------:R-:W-:-:S04]  /*0c20*/  @P1 FMUL R15, R15, 0.25 ;  /* 0x3e8000000f0f1820 */ /* 0x000fc80000400000 */
[----:B------:R-:W-:-:S04]  /*0c30*/  @!P2 FMUL R15, R15, 16777216 ;  /* 0x4b8000000f0fa820 */ /* 0x000fc80000400000 */
[----:B------:R-:W0:Y:S01]  /*0c40*/  MUFU.RCP R38, R15 ;  /* 0x0000000f00267308 */ /* 0x000e220000001000 */
[----:B------:R-:W-:-:S05]  /*0c50*/  FSEL R27, R34, 1, P1 ;  /* 0x3f800000221b7808 */ /* 0x000fca0000800000 */
[----:B------:R-:W-:-:S04]  /*0c60*/  @!P2 FMUL R27, R27, 16777216 ;  /* 0x4b8000001b1ba820 */ /* 0x000fc80000400000 */
[----:B0-----:R-:W-:Y:S02]  /*0c70*/  FMUL R38, R38, R27 ;  /* 0x0000001b26267220 */ /* 0x001fe40000400000 */
[----:B------:R-:W2:Y:S01]  /*0c80*/  LDG.E.EL.128 R24, desc[UR6][R24.64] ;  /* 0x0000000618187981 */ /* 0x000ea2000c2e1d00 */
[----:B------:R-:W-:Y:S01]  /*0c90*/  FADD R9, R9, 9.9999997473787516356e-06 ;  /* 0x3727c5ac09097421 */ /* 0x000fe20000000000 */
[----:B------:R-:W-:Y:S01]  /*0ca0*/  FMUL R38, R38, R7 ;  /* 0x0000000726267220 */ /* 0x000fe20000400000 */
[----:B------:R-:W-:Y:S01]  /*0cb0*/  FADD R7, R8, 9.9999997473787516356e-06 ;  /* 0x3727c5ac08077421 */ /* 0x000fe20000000000 */
[----:B------:R-:W-:-:S03]  /*0cc0*/  FADD R10, R10, 9.9999997473787516356e-06 ;  /* 0x3727c5ac0a0a7421 */ /* 0x000fc60000000000 */
[----:B------:R-:W0:Y:S08]  /*0cd0*/  MUFU.SQRT R9, R9 ;  /* 0x0000000900097308 */ /* 0x000e300000002000 */
[----:B------:R-:W1:Y:S08]  /*0ce0*/  MUFU.SQRT R7, R7 ;  /* 0x0000000700077308 */ /* 0x000e700000002000 */
[----:B------:R-:W3:Y:S01]  /*0cf0*/  MUFU.SQRT R8, R10 ;  /* 0x0000000a00087308 */ /* 0x000ee20000002000 */
[----:B0-----:R-:W-:-:S02]  /*0d00*/  FSETP.GT.AND P3, PT, R9, 8.50705917302346158658e+37, PT ;  /* 0x7e8000000900780b */ /* 0x001fc40003f64000 */
[----:B------:R-:W-:Y:S02]  /*0d10*/  FSETP.GEU.AND P4, PT, R9, 1.175494350822287508e-38, PT ;  /* 0x008000000900780b */ /* 0x000fe40003f8e000 */
[C---:B-1----:R-:W-:Y:S01]  /*0d20*/  FSETP.GT.AND P1, PT, R7.reuse, 8.50705917302346158658e+37, PT ;  /* 0x7e8000000700780b */ /* 0x042fe20003f24000 */
[----:B------:R-:W0:Y:S01]  /*0d30*/  S2UR UR5, SR_CgaCtaId ;  /* 0x00000000000579c3 */ /* 0x000e220000008800 */
[----:B------:R-:W-:Y:S01]  /*0d40*/  FSETP.GEU.AND P2, PT, R7, 1.175494350822287508e-38, PT ;  /* 0x008000000700780b */ /* 0x000fe20003f4e000 */
[----:B------:R-:W-:Y:S01]  /*0d50*/  FADD R6, -R14, R6 ;  /* 0x000000060e067221 */ /* 0x000fe20000000100 */
[C---:B---3--:R-:W-:Y:S02]  /*0d60*/  FSETP.GT.AND P5, PT, R8.reuse, 8.50705917302346158658e+37, PT ;  /* 0x7e8000000800780b */ /* 0x048fe40003fa4000 */
[----:B------:R-:W-:-:S03]  /*0d70*/  FSETP.GEU.AND P6, PT, R8, 1.175494350822287508e-38, PT ;  /* 0x008000000800780b */ /* 0x000fc60003fce000 */
[----:B------:R-:W-:Y:S01]  /*0d80*/  @P3 FMUL R9, R9, 0.25 ;  /* 0x3e80000009093820 */ /* 0x000fe20000400000 */
[----:B------:R-:W-:-:S03]  /*0d90*/  SHF.R.U32.HI R14, RZ, 0x4, R32 ;  /* 0x00000004ff0e7819 */ /* 0x000fc60000011620 */
[----:B------:R-:W-:Y:S01]  /*0da0*/  @P1 FMUL R7, R7, 0.25 ;  /* 0x3e80000007071820 */ /* 0x000fe20000400000 */
[----:B------:R-:W-:Y:S01]  /*0db0*/  @!P4 FMUL R9, R9, 16777216 ;  /* 0x4b8000000909c820 */ /* 0x000fe20000400000 */
[----:B------:R-:W-:Y:S02]  /*0dc0*/  SGXT.U32 R14, R14, 0x4 ;  /* 0x000000040e0e781a */ /* 0x000fe40000000000 */
[----:B------:R-:W-:Y:S02]  /*0dd0*/  @!P2 FMUL R7, R7, 16777216 ;  /* 0x4b8000000707a820 */ /* 0x000fe40000400000 */
[----:B------:R-:W-:Y:S01]  /*0de0*/  LOP3.LUT R33, R33, R14, RZ, 0xfc, !PT ;  /* 0x0000000e21217212 */ /* 0x000fe200078efcff */
[----:B------:R-:W-:Y:S01]  /*0df0*/  @P5 FMUL R8, R8, 0.25 ;  /* 0x3e80000008085820 */ /* 0x000fe20000400000 */
[----:B------:R-:W-:Y:S01]  /*0e00*/  IMAD.SHL.U32 R14, R32, 0x400, RZ ;  /* 0x00000400200e7824 */ /* 0x000fe200078e00ff */
[----:B------:R-:W1:Y:S02]  /*0e10*/  MUFU.RCP R9, R9 ;  /* 0x0000000900097308 */ /* 0x000e640000001000 */
[----:B------:R-:W-:Y:S01]  /*0e20*/  @!P6 FMUL R8, R8, 16777216 ;  /* 0x4b8000000808e820 */ /* 0x000fe20000400000 */
[----:B----4-:R-:W-:Y:S01]  /*0e30*/  FFMA R19, R19, R38, R23 ;  /* 0x0000002613137223 */ /* 0x010fe20000000017 */
[----:B------:R-:W-:Y:S01]  /*0e40*/  LOP3.LUT R14, R14, 0xc00, RZ, 0xc0, !PT ;  /* 0x00000c000e0e7812 */ /* 0x000fe200078ec0ff */
[----:B------:R-:W-:Y:S01]  /*0e50*/  FADD R11, -R12, R4 ;  /* 0x000000040c0b7221 */ /* 0x000fe20000000100 */
[----:B------:R-:W-:-:S02]  /*0e60*/  FSEL R4, R34, 1, P3 ;  /* 0x3f80000022047808 */ /* 0x000fc40001800000 */
[----:B------:R-:W-:Y:S01]  /*0e70*/  MUFU.RCP R38, R7 ;  /* 0x0000000700267308 */ /* 0x000fe20000001000 */
[----:B------:R-:W-:Y:S01]  /*0e80*/  LOP3.LUT R12, R14, R3, RZ, 0xfc, !PT ;  /* 0x000000030e0c7212 */ /* 0x000fe200078efcff */
[----:B------:R-:W-:-:S06]  /*0e90*/  UMOV UR4, 0x400 ;  /* 0x0000040000047882 */ /* 0x000fcc0000000000 */
[----:B------:R-:W3:Y:S01]  /*0ea0*/  MUFU.RCP R7, R8 ;  /* 0x0000000800077308 */ /* 0x000ee20000001000 */
[----:B0-----:R-:W-:Y:S01]  /*0eb0*/  UPRMT UR4, UR5, 0x654, UR4 ;  /* 0x0000065405047896 */ /* 0x001fe20008000004 */
[----:B------:R-:W-:Y:S01]  /*0ec0*/  FSEL R15, R34, 1, P1 ;  /* 0x3f800000220f7808 */ /* 0x000fe20000800000 */
[----:B------:R-:W-:Y:S01]  /*0ed0*/  @!P4 FMUL R4, R4, 16777216 ;  /* 0x4b8000000404c820 */ /* 0x000fe20000400000 */
[----:B------:R-:W-:-:S03]  /*0ee0*/  FSEL R10, R34, 1, P5 ;  /* 0x3f800000220a7808 */ /* 0x000fc60002800000 */
[----:B-1----:R-:W-:Y:S01]  /*0ef0*/  FMUL R4, R9, R4 ;  /* 0x0000000409047220 */ /* 0x002fe20000400000 */
[----:B------:R-:W-:Y:S01]  /*0f00*/  @!P2 FMUL R15, R15, 16777216 ;  /* 0x4b8000000f0fa820 */ /* 0x000fe20000400000 */
[----:B------:R-:W-:Y:S01]  /*0f10*/  @!P6 FMUL R10, R10, 16777216 ;  /* 0x4b8000000a0ae820 */ /* 0x000fe20000400000 */
[----:B------:R-:W-:Y:S02]  /*0f20*/  LEA.HI R9, R14, UR4, RZ, 0x1c ;  /* 0x000000040e097c11 */ /* 0x000fe4000f8fe0ff */
[----:B------:R-:W-:Y:S01]  /*0f30*/  FSETP.GEU.AND P2, PT, R41, RZ, PT ;  /* 0x000000ff2900720b */ /* 0x000fe20003f4e000 */
[----:B---3--:R-:W-:Y:S02]  /*0f40*/  FMUL R7, R7, R10 ;  /* 0x0000000a07077220 */ /* 0x008fe40000400000 */
[----:B------:R-:W-:Y:S01]  /*0f50*/  IMAD R10, R12, 0x4, R9 ;  /* 0x000000040c0a7824 */ /* 0x000fe200078e0209 */
[----:B------:R-:W-:Y:S02]  /*0f60*/  FSEL R41, R41, RZ, P2 ;  /* 0x000000ff29297208 */ /* 0x000fe40001000000 */
[----:B------:R-:W-:-:S03]  /*0f70*/  FSETP.GEU.AND P3, PT, R40, RZ, PT ;  /* 0x000000ff2800720b */ /* 0x000fc60003f6e000 */
[----:B------:R-:W-:Y:S01]  /*0f80*/  STS [R10], R41 ;  /* 0x000000290a007388 */ /* 0x000fe20000000800 */
[----:B------:R-:W-:Y:S01]  /*0f90*/  FSEL R40, R40, RZ, P3 ;  /* 0x000000ff28287208 */ /* 0x000fe20001800000 */
[----:B------:R-:W-:Y:S01]  /*0fa0*/  FMUL R38, R38, R15 ;  /* 0x0000000f26267220 */ /* 0x000fe20000400000 */
[----:B------:R-:W-:Y:S01]  /*0fb0*/  FADD R5, -R13, R5 ;  /* 0x000000050d057221 */ /* 0x000fe20000000100 */
[----:B------:R-:W-:-:S03]  /*0fc0*/  LOP3.LUT R15, R14, 0x40, RZ, 0xfc, !PT ;  /* 0x000000400e0f7812 */ /* 0x000fc600078efcff */
[----:B------:R-:W-:Y:S01]  /*0fd0*/  FMUL R4, R4, R5 ;  /* 0x0000000504047220 */ /* 0x000fe20000400000 */
[----:B------:R-:W-:Y:S02]  /*0fe0*/  LOP3.LUT R5, R14, 0x80, RZ, 0xfc, !PT ;  /* 0x000000800e057812 */ /* 0x000fe400078efcff */
[----:B------:R-:W-:Y:S02]  /*0ff0*/  LEA.HI R15, R15, UR4, RZ, 0x1c ;  /* 0x000000040f0f7c11 */ /* 0x000fe4000f8fe0ff */
[----:B------:R-:W-:Y:S01]  /*1000*/  LEA.HI R5, R5, UR4, RZ, 0x1c ;  /* 0x0000000405057c11 */ /* 0x000fe2000f8fe0ff */
[----:B------:R-:W-:Y:S02]  /*1010*/  FMUL R7, R7, R6 ;  /* 0x0000000607077220 */ /* 0x000fe40000400000 */
[----:B------:R-:W-:Y:S01]  /*1020*/  IMAD R15, R12, 0x4, R15 ;  /* 0x000000040c0f7824 */ /* 0x000fe200078e020f */
[----:B------:R-:W-:Y:S01]  /*1030*/  LOP3.LUT R6, R14, 0xc0, RZ, 0xfc, !PT ;  /* 0x000000c00e067812 */ /* 0x000fe200078efcff */
[----:B------:R-:W-:-:S03]  /*1040*/  IMAD R5, R12, 0x4, R5 ;  /* 0x000000040c057824 */ /* 0x000fc600078e0205 */
[----:B------:R0:W-:Y:S01]  /*1050*/  STS [R15+0x100], R40 ;  /* 0x000100280f007388 */ /* 0x0001e20000000800 */
[----:B------:R-:W-:Y:S01]  /*1060*/  FFMA R18, R18, R7, R22 ;  /* 0x0000000712127223 */ /* 0x000fe20000000016 */
[----:B------:R-:W-:Y:S01]  /*1070*/  IMAD.SHL.U32 R13, R32, 0x4, RZ ;  /* 0x00000004200d7824 */ /* 0x000fe200078e00ff */
[----:B0-----:R-:W-:-:S05]  /*1080*/  LEA.HI R15, R6, UR4, RZ, 0x1c ;  /* 0x00000004060f7c11 */ /* 0x001fca000f8fe0ff */
[----:B------:R-:W-:Y:S01]  /*1090*/  IMAD R15, R12, 0x4, R15 ;  /* 0x000000040c0f7824 */ /* 0x000fe200078e020f */
[----:B------:R-:W-:Y:S01]  /*10a0*/  LOP3.LUT R2, R2, 0x3c, R13, 0xf8, !PT ;  /* 0x0000003c02027812 */ /* 0x000fe200078ef80d */
[----:B------:R-:W-:Y:S01]  /*10b0*/  FFMA R17, R17, R4, R21 ;  /* 0x0000000411117223 */ /* 0x000fe20000000015 */
[----:B------:R-:W-:Y:S02]  /*10c0*/  FSETP.GTU.AND P2, PT, R41, RZ, PT ;  /* 0x000000ff2900720b */ /* 0x000fe40003f4c000 */
[----:B------:R-:W-:Y:S01]  /*10d0*/  ISETP.GE.AND P1, PT, R2, 0x40, PT ;  /* 0x000000400200780c */ /* 0x000fe20003f26270 */
[----:B------:R-:W-:Y:S01]  /*10e0*/  IMAD R2, R33, 0x40, R2 ;  /* 0x0000004021027824 */ /* 0x000fe200078e0202 */
[C---:B------:R-:W-:Y:S02]  /*10f0*/  LOP3.LUT R51, R14.reuse, 0x140, RZ, 0xfc, !PT ;  /* 0x000001400e337812 */ /* 0x040fe400078efcff */
[C---:B------:R-:W-:Y:S02]  /*1100*/  LOP3.LUT R33, R14.reuse, 0x1c0, RZ, 0xfc, !PT ;  /* 0x000001c00e217812 */ /* 0x040fe400078efcff */
[----:B------:R-:W-:-:S02]  /*1110*/  LOP3.LUT R49, R14, 0x200, RZ, 0xfc, !PT ;  /* 0x000002000e317812 */ /* 0x000fc400078efcff */
[C---:B------:R-:W-:Y:S02]  /*1120*/  LOP3.LUT R41, R14.reuse, 0x280, RZ, 0xfc, !PT ;  /* 0x000002800e297812 */ /* 0x040fe400078efcff */
[----:B------:R-:W-:Y:S02]  /*1130*/  LOP3.LUT R21, R14, 0x2c0, RZ, 0xfc, !PT ;  /* 0x000002c00e157812 */ /* 0x000fe400078efcff */
[----:B------:R-:W-:Y:S02]  /*1140*/  LEA.HI R51, R51, UR4, RZ, 0x1c ;  /* 0x0000000433337c11 */ /* 0x000fe4000f8fe0ff */
[----:B------:R-:W-:Y:S02]  /*1150*/  LEA.HI R33, R33, UR4, RZ, 0x1c ;  /* 0x0000000421217c11 */ /* 0x000fe4000f8fe0ff */
[----:B------:R-:W-:Y:S02]  /*1160*/  LEA.HI R49, R49, UR4, RZ, 0x1c ;  /* 0x0000000431317c11 */ /* 0x000fe4000f8fe0ff */
[----:B------:R-:W-:-:S02]  /*1170*/  LEA.HI R41, R41, UR4, RZ, 0x1c ;  /* 0x0000000429297c11 */ /* 0x000fc4000f8fe0ff */
[----:B------:R-:W-:Y:S02]  /*1180*/  LEA.HI R21, R21, UR4, RZ, 0x1c ;  /* 0x0000000415157c11 */ /* 0x000fe4000f8fe0ff */
[----:B------:R-:W-:Y:S01]  /*1190*/  LOP3.LUT R13, R13, 0x3fc, RZ, 0xc0, !PT ;  /* 0x000003fc0d0d7812 */ /* 0x000fe200078ec0ff */
[C---:B------:R-:W-:Y:S02]  /*11a0*/  IMAD R33, R12.reuse, 0x4, R33 ;  /* 0x000000040c217824 */ /* 0x040fe400078e0221 */
[----:B------:R-:W-:Y:S01]  /*11b0*/  IMAD R21, R12, 0x4, R21 ;  /* 0x000000040c157824 */ /* 0x000fe200078e0215 */
[----:B------:R-:W-:-:S04]  /*11c0*/  SHF.R.U32.HI R32, RZ, 0x2, R32 ;  /* 0x00000002ff207819 */ /* 0x000fc80000011620 */
[----:B------:R-:W-:-:S05]  /*11d0*/  LOP3.LUT R32, R32, 0x3c, RZ, 0xc0, !PT ;  /* 0x0000003c20207812 */ /* 0x000fca00078ec0ff */
[----:B------:R-:W-:Y:S02]  /*11e0*/  VIADD R32, R32, UR4 ;  /* 0x0000000420207c36 */ /* 0x000fe40008000000 */
[----:B--2---:R-:W-:-:S04]  /*11f0*/  FADD R24, R24, 9.9999997473787516356e-06 ;  /* 0x3727c5ac18187421 */ /* 0x004fc80000000000 */
[----:B------:R-:W0:Y:S01]  /*1200*/  MUFU.SQRT R3, R24 ;  /* 0x0000001800037308 */ /* 0x000e220000002000 */
[----:B------:R-:W-:Y:S01]  /*1210*/  FADD R25, R25, 9.9999997473787516356e-06 ;  /* 0x3727c5ac19197421 */ /* 0x000fe20000000000 */
[----:B------:R-:W-:-:S06]  /*1220*/  FADD R26, R26, 9.9999997473787516356e-06 ;  /* 0x3727c5ac1a1a7421 */ /* 0x000fcc0000000000 */
[----:B------:R-:W1:Y:S01]  /*1230*/  MUFU.SQRT R8, R25 ;  /* 0x0000001900087308 */ /* 0x000e620000002000 */
[----:B------:R-:W-:Y:S01]  /*1240*/  FADD R27, R27, 9.9999997473787516356e-06 ;  /* 0x3727c5ac1b1b7421 */ /* 0x000fe20000000000 */
[----:B0-----:R-:W-:-:S06]  /*1250*/  FSETP.GT.AND P6, PT, R3, 8.50705917302346158658e+37, PT ;  /* 0x7e8000000300780b */ /* 0x001fcc0003fc4000 */
[----:B------:R-:W0:Y:S01]  /*1260*/  MUFU.SQRT R9, R26 ;  /* 0x0000001a00097308 */ /* 0x000e220000002000 */
[----:B------:R-:W-:-:S07]  /*1270*/  FSETP.GEU.AND P4, PT, R3, 1.175494350822287508e-38, PT ;  /* 0x008000000300780b */ /* 0x000fce0003f8e000 */
[----:B------:R-:W2:Y:S01]  /*1280*/  MUFU.SQRT R10, R27 ;  /* 0x0000001b000a7308 */ /* 0x000ea20000002000 */
[----:B-1----:R-:W-:Y:S01]  /*1290*/  FSETP.GT.AND P3, PT, R8, 8.50705917302346158658e+37, PT ;  /* 0x7e8000000800780b */ /* 0x002fe20003f64000 */
[----:B------:R-:W-:Y:S01]  /*12a0*/  FMUL R25, R38, R11 ;  /* 0x0000000b26197220 */ /* 0x000fe20000400000 */
[----:B------:R-:W-:Y:S01]  /*12b0*/  FSETP.GEU.AND P5, PT, R8, 1.175494350822287508e-38, PT ;  /* 0x008000000800780b */ /* 0x000fe20003fae000 */
[----:B------:R-:W-:Y:S01]  /*12c0*/  @P6 FMUL R3, R3, 0.25 ;  /* 0x3e80000003036820 */ /* 0x000fe20000400000 */
[C---:B------:R-:W-:Y:S02]  /*12d0*/  FSEL R11, R34.reuse, 1, P6 ;  /* 0x3f800000220b7808 */ /* 0x040fe40003000000 */
[----:B0-----:R-:W-:Y:S01]  /*12e0*/  FSETP.GT.AND P6, PT, R9, 8.50705917302346158658e+37, PT ;  /* 0x7e8000000900780b */ /* 0x001fe20003fc4000 */
[----:B------:R-:W-:Y:S02]  /*12f0*/  @!P4 FMUL R3, R3, 16777216 ;  /* 0x4b8000000303c820 */ /* 0x000fe40000400000 */
[----:B------:R-:W-:Y:S01]  /*1300*/  @!P4 FMUL R11, R11, 16777216 ;  /* 0x4b8000000b0bc820 */ /* 0x000fe20000400000 */
[----:B------:R-:W-:-:S02]  /*1310*/  FSEL R23, R34, 1, P3 ;  /* 0x3f80000022177808 */ /* 0x000fc40001800000 */
[----:B--2---:R-:W-:Y:S01]  /*1320*/  FSETP.GT.AND P4, PT, R10, 8.50705917302346158658e+37, PT ;  /* 0x7e8000000a00780b */ /* 0x004fe20003f84000 */
[----:B------:R-:W-:Y:S02]  /*1330*/  @P3 FMUL R8, R8, 0.25 ;  /* 0x3e80000008083820 */ /* 0x000fe40000400000 */
[----:B------:R-:W-:Y:S01]  /*1340*/  @!P5 FMUL R23, R23, 16777216 ;  /* 0x4b8000001717d820 */ /* 0x000fe20000400000 */
[----:B------:R-:W-:Y:S01]  /*1350*/  FSEL R24, R34, 1, P6 ;  /* 0x3f80000022187808 */ /* 0x000fe20003000000 */
[----:B------:R-:W-:Y:S01]  /*1360*/  @!P5 FMUL R8, R8, 16777216 ;  /* 0x4b8000000808d820 */ /* 0x000fe20000400000 */
[C---:B------:R-:W-:Y:S01]  /*1370*/  FSETP.GEU.AND P5, PT, R9.reuse, 1.175494350822287508e-38, PT ;  /* 0x008000000900780b */ /* 0x040fe20003fae000 */
[----:B------:R-:W-:Y:S01]  /*1380*/  @P6 FMUL R9, R9, 0.25 ;  /* 0x3e80000009096820 */ /* 0x000fe20000400000 */
[----:B------:R-:W-:Y:S02]  /*1390*/  FSETP.GEU.AND P6, PT, R10, 1.175494350822287508e-38, PT ;  /* 0x008000000a00780b */ /* 0x000fe40003fce000 */
[----:B------:R-:W-:-:S03]  /*13a0*/  FSEL R34, R34, 1, P4 ;  /* 0x3f80000022227808 */ /* 0x000fc60002000000 */
[----:B------:R-:W-:Y:S01]  /*13b0*/  @P4 FMUL R10, R10, 0.25 ;  /* 0x3e8000000a0a4820 */ /* 0x000fe20000400000 */
[----:B------:R-:W-:-:S04]  /*13c0*/  FSETP.GEU.AND P4, PT, R39, RZ, PT ;  /* 0x000000ff2700720b */ /* 0x000fc80003f8e000 */
[----:B------:R-:W-:Y:S02]  /*13d0*/  FSEL R26, R39, RZ, P4 ;  /* 0x000000ff271a7208 */ /* 0x000fe40002000000 */
[----:B------:R-:W-:Y:S01]  /*13e0*/  FSETP.GEU.AND P4, PT, R36, RZ, PT ;  /* 0x000000ff2400720b */ /* 0x000fe20003f8e000 */
[----:B------:R-:W-:Y:S01]  /*13f0*/  @!P6 FMUL R10, R10, 16777216 ;  /* 0x4b8000000a0ae820 */ /* 0x000fe20000400000 */
[----:B------:R-:W-:Y:S01]  /*1400*/  @!P6 FMUL R34, R34, 16777216 ;  /* 0x4b8000002222e820 */ /* 0x000fe20000400000 */
[----:B------:R0:W-:Y:S01]  /*1410*/  STS [R5+0x200], R26 ;  /* 0x0002001a05007388 */ /* 0x0001e20000000800 */
[C---:B------:R-:W-:Y:S02]  /*1420*/  FSETP.GEU.AND P6, PT, R35.reuse, RZ, PT ;  /* 0x000000ff2300720b */ /* 0x040fe40003fce000 */
[----:B------:R-:W-:Y:S02]  /*1430*/  FSEL R36, R36, RZ, P4 ;  /* 0x000000ff24247208 */ /* 0x000fe40002000000 */
[----:B------:R-:W-:-:S02]  /*1440*/  FSEL R35, R35, RZ, P6 ;  /* 0x000000ff23237208 */ /* 0x000fc40003000000 */
[----:B0-----:R-:W-:Y:S02]  /*1450*/  LOP3.LUT R5, R14, 0x100, RZ, 0xfc, !PT ;  /* 0x000001000e057812 */ /* 0x001fe400078efcff */
[----:B------:R-:W-:Y:S02]  /*1460*/  FSETP.GEU.AND P6, PT, R37, RZ, PT ;  /* 0x000000ff2500720b */ /* 0x000fe40003fce000 */
[----:B------:R-:W-:Y:S01]  /*1470*/  LEA.HI R7, R5, UR4, RZ, 0x1c ;  /* 0x0000000405077c11 */ /* 0x000fe2000f8fe0ff */
[----:B------:R0:W-:Y:S01]  /*1480*/  STS [R15+0x300], R36 ;  /* 0x000300240f007388 */ /* 0x0001e20000000800 */
[----:B------:R-:W-:-:S03]  /*1490*/  CS2R R4, SRZ ;  /* 0x0000000000047805 */ /* 0x000fc6000001ff00 */
[----:B------:R-:W-:Y:S01]  /*14a0*/  IMAD R22, R12, 0x4, R7 ;  /* 0x000000040c167824 */ /* 0x000fe200078e0207 */
[----:B------:R-:W-:Y:S02]  /*14b0*/  CS2R R6, SRZ ;  /* 0x0000000000067805 */ /* 0x000fe4000001ff00 */
[----:B0-----:R-:W-:Y:S02]  /*14c0*/  FSEL R15, R37, RZ, P6 ;  /* 0x000000ff250f7208 */ /* 0x001fe40003000000 */
[----:B------:R0:W-:Y:S01]  /*14d0*/  STS [R22+0x400], R35 ;  /* 0x0004002316007388 */ /* 0x0001e20000000800 */
[----:B------:R-:W-:Y:S01]  /*14e0*/  FSETP.GEU.AND P6, PT, R30, RZ, PT ;  /* 0x000000ff1e00720b */ /* 0x000fe20003fce000 */
[----:B------:R-:W-:Y:S01]  /*14f0*/  FFMA R16, R16, R25, R20 ;  /* 0x0000001910107223 */ /* 0x000fe20000000014 */
[----:B------:R-:W-:Y:S01]  /*1500*/  LOP3.LUT R20, R14, 0x180, RZ, 0xfc, !PT ;  /* 0x000001800e147812 */ /* 0x000fe200078efcff */
[----:B------:R1:W2:Y:S01]  /*1510*/  @!P0 LDG.E.EL.128 R4, desc[UR6][R46.64] ;  /* 0x000000062e048981 */ /* 0x0002a2000c2e1d00 */
[----:B------:R-:W-:-:S02]  /*1520*/  FSEL R48, R30, RZ, P6 ;  /* 0x000000ff1e307208 */ /* 0x000fc40003000000 */
[----:B------:R-:W-:Y:S02]  /*1530*/  FSETP.GTU.AND P6, PT, R35, RZ, PT ;  /* 0x000000ff2300720b */ /* 0x000fe40003fcc000 */
[C---:B------:R-:W-:Y:S02]  /*1540*/  LOP3.LUT R27, R14.reuse, 0x240, RZ, 0xfc, !PT ;  /* 0x000002400e1b7812 */ /* 0x040fe400078efcff */
[C---:B------:R-:W-:Y:S02]  /*1550*/  LOP3.LUT R39, R14.reuse, 0x300, RZ, 0xfc, !PT ;  /* 0x000003000e277812 */ /* 0x040fe400078efcff */
[C---:B------:R-:W-:Y:S02]  /*1560*/  LOP3.LUT R25, R14.reuse, 0x340, RZ, 0xfc, !PT ;  /* 0x000003400e197812 */ /* 0x040fe400078efcff */
[C---:B------:R-:W-:Y:S02]  /*1570*/  LOP3.LUT R37, R14.reuse, 0x380, RZ, 0xfc, !PT ;  /* 0x000003800e257812 */ /* 0x040fe400078efcff */
[----:B0-----:R-:W-:-:S02]  /*1580*/  LOP3.LUT R35, R14, 0x3c0, RZ, 0xfc, !PT ;  /* 0x000003c00e237812 */ /* 0x001fc400078efcff */
[----:B-1----:R-:W-:Y:S02]  /*1590*/  LEA.HI R47, R20, UR4, RZ, 0x1c ;  /* 0x00000004142f7c11 */ /* 0x002fe4000f8fe0ff */
[----:B------:R-:W-:Y:S02]  /*15a0*/  LEA.HI R27, R27, UR4, RZ, 0x1c ;  /* 0x000000041b1b7c11 */ /* 0x000fe4000f8fe0ff */
[----:B------:R-:W-:Y:S02]  /*15b0*/  LEA.HI R39, R39, UR4, RZ, 0x1c ;  /* 0x0000000427277c11 */ /* 0x000fe4000f8fe0ff */
[----:B------:R-:W-:Y:S02]  /*15c0*/  LEA.HI R25, R25, UR4, RZ, 0x1c ;  /* 0x0000000419197c11 */ /* 0x000fe4000f8fe0ff */
[----:B------:R-:W-:Y:S02]  /*15d0*/  LEA.HI R37, R37, UR4, RZ, 0x1c ;  /* 0x0000000425257c11 */ /* 0x000fe4000f8fe0ff */
[----:B------:R-:W-:Y:S01]  /*15e0*/  LEA.HI R35, R35, UR4, RZ, 0x1c ;  /* 0x0000000423237c11 */ /* 0x000fe2000f8fe0ff */
[----:B------:R-:W-:Y:S01]  /*15f0*/  @!P5 FMUL R9, R9, 16777216 ;  /* 0x4b8000000909d820 */ /* 0x000fe20000400000 */
[----:B------:R-:W-:Y:S01]  /*1600*/  @!P5 FMUL R24, R24, 16777216 ;  /* 0x4b8000001818d820 */ /* 0x000fe20000400000 */
[----:B------:R-:W-:Y:S01]  /*1610*/  FSETP.GTU.AND P4, PT, R26, RZ, PT ;  /* 0x000000ff1a00720b */ /* 0x000fe20003f8c000 */
[----:B------:R-:W-:Y:S01]  /*1620*/  IMAD R14, R12, 0x4, R51 ;  /* 0x000000040c0e7824 */ /* 0x000fe200078e0233 */
[----:B------:R-:W-:Y:S01]  /*1630*/  FSETP.GTU.AND P5, PT, R36, RZ, PT ;  /* 0x000000ff2400720b */ /* 0x000fe20003fac000 */
[C---:B------:R-:W-:Y:S01]  /*1640*/  IMAD R47, R12.reuse, 0x4, R47 ;  /* 0x000000040c2f7824 */ /* 0x040fe200078e022f */
[----:B------:R-:W-:Y:S01]  /*1650*/  LOP3.LUT R36, R13, 0x800, RZ, 0xfc, !PT ;  /* 0x000008000d247812 */ /* 0x000fe200078efcff */
[----:B------:R-:W-:-:S02]  /*1660*/  IMAD R30, R12, 0x4, R49 ;  /* 0x000000040c1e7824 */ /* 0x000fc400078e0231 */
[C---:B------:R-:W-:Y:S02]  /*1670*/  IMAD R27, R12.reuse, 0x4, R27 ;  /* 0x000000040c1b7824 */ /* 0x040fe400078e021b */
[C---:B------:R-:W-:Y:S02]  /*1680*/  IMAD R20, R12.reuse, 0x4, R41 ;  /* 0x000000040c147824 */ /* 0x040fe400078e0229 */
[C---:B------:R-:W-:Y:S02]  /*1690*/  IMAD R22, R12.reuse, 0x4, R39 ;  /* 0x000000040c167824 */ /* 0x040fe400078e0227 */
[C---:B------:R-:W-:Y:S02]  /*16a0*/  IMAD R25, R12.reuse, 0x4, R25 ;  /* 0x000000040c197824 */ /* 0x040fe400078e0219 */
[C---:B------:R-:W-:Y:S01]  /*16b0*/  IMAD R26, R12.reuse, 0x4, R37 ;  /* 0x000000040c1a7824 */ /* 0x040fe200078e0225 */
[C---:B------:R-:W-:Y:S01]  /*16c0*/  LOP3.LUT R37, R13.reuse, 0xc00, RZ, 0xfc, !PT ;  /* 0x00000c000d257812 */ /* 0x040fe200078efcff */
[----:B------:R-:W-:Y:S01]  /*16d0*/  IMAD R35, R12, 0x4, R35 ;  /* 0x000000040c237824 */ /* 0x000fe200078e0223 */
[----:B------:R-:W-:-:S02]  /*16e0*/  LOP3.LUT R12, R13, 0x400, RZ, 0xfc, !PT ;  /* 0x000004000d0c7812 */ /* 0x000fc400078efcff */
[----:B------:R-:W-:Y:S02]  /*16f0*/  SHF.R.U32.HI R36, RZ, 0x4, R36 ;  /* 0x00000004ff247819 */ /* 0x000fe40000011624 */
[----:B------:R-:W-:Y:S02]  /*1700*/  SHF.R.U32.HI R12, RZ, 0x4, R12 ;  /* 0x00000004ff0c7819 */ /* 0x000fe4000001160c */
[----:B------:R-:W-:Y:S02]  /*1710*/  SHF.R.U32.HI R37, RZ, 0x4, R37 ;  /* 0x00000004ff257819 */ /* 0x000fe40000011625 */
[----:B------:R-:W-:Y:S02]  /*1720*/  LOP3.LUT R12, R12, 0x7c, RZ, 0xc0, !PT ;  /* 0x0000007c0c0c7812 */ /* 0x000fe400078ec0ff */
[----:B------:R-:W-:Y:S02]  /*1730*/  LOP3.LUT R36, R36, 0xbc, RZ, 0xc0, !PT ;  /* 0x000000bc24247812 */ /* 0x000fe400078ec0ff */
[----:B------:R-:W-:Y:S01]  /*1740*/  LOP3.LUT R37, R37, 0xfc, RZ, 0xc0, !PT ;  /* 0x000000fc25257812 */ /* 0x000fe200078ec0ff */
[----:B------:R0:W-:Y:S01]  /*1750*/  STS [R14+0x500], R15 ;  /* 0x0005000f0e007388 */ /* 0x0001e20000000800 */
[----:B------:R-:W-:-:S02]  /*1760*/  VIADD R12, R12, UR4 ;  /* 0x000000040c0c7c36 */ /* 0x000fc40008000000 */
[----:B------:R-:W-:Y:S02]  /*1770*/  VIADD R36, R36, UR4 ;  /* 0x0000000424247c36 */ /* 0x000fe40008000000 */
[----:B------:R-:W-:Y:S02]  /*1780*/  IMAD R46, R13, 0x4, R32 ;  /* 0x000000040d2e7824 */ /* 0x000fe400078e0220 */
[----:B0-----:R-:W-:Y:S01]  /*1790*/  VIADD R14, R37, UR4 ;  /* 0x00000004250e7c36 */ /* 0x001fe20008000000 */
[----:B------:R-:W-:Y:S01]  /*17a0*/  SEL R37, RZ, 0x1, P5 ;  /* 0x00000001ff257807 */ /* 0x000fe20002800000 */
[----:B------:R-:W-:Y:S01]  /*17b0*/  IMAD R38, R13, 0x4, R36 ;  /* 0x000000040d267824 */ /* 0x000fe200078e0224 */
[----:B------:R-:W-:Y:S01]  /*17c0*/  FSETP.GTU.AND P5, PT, R15, RZ, PT ;  /* 0x000000ff0f00720b */ /* 0x000fe20003fac000 */
[C---:B------:R-:W-:Y:S01]  /*17d0*/  IMAD R39, R13.reuse, 0x4, R12 ;  /* 0x000000040d277824 */ /* 0x040fe200078e020c */
[----:B------:R-:W-:Y:S01]  /*17e0*/  FSETP.GTU.AND P3, PT, R40, RZ, PT ;  /* 0x000000ff2800720b */ /* 0x000fe20003f6c000 */
[----:B------:R-:W-:Y:S01]  /*17f0*/  IMAD R36, R13, 0x4, R14 ;  /* 0x000000040d247824 */ /* 0x000fe200078e020e */
[----:B------:R-:W3:Y:S01]  /*1800*/  LDG.E.EL.128 R40, desc[UR6][R42.64] ;  /* 0x000000062a287981 */ /* 0x000ee2000c2e1d00 */
[----:B------:R-:W0:Y:S08]  /*1810*/  MUFU.RCP R50, R3 ;  /* 0x0000000300327308 */ /* 0x000e300000001000 */
[----:B------:R-:W1:Y:S01]  /*1820*/  MUFU.RCP R8, R8 ;  /* 0x0000000800087308 */ /* 0x000e620000001000 */
[----:B------:R-:W2:Y:S07]  /*1830*/  LDG.E.EL.128 R12, desc[UR6][R44.64] ;  /* 0x000000062c0c7981 */ /* 0x000eae000c2e1d00 */
[----:B------:R-:W4:Y:S01]  /*1840*/  MUFU.RCP R9, R9 ;  /* 0x0000000900097308 */ /* 0x000f220000001000 */
[----:B------:R5:W-:Y:S01]  /*1850*/  STS [R47+0x600], R48 ;  /* 0x000600302f007388 */ /* 0x000be20000000800 */
[----:B------:R-:W-:Y:S01]  /*1860*/  SEL R32, RZ, 0x1, P4 ;  /* 0x00000001ff207807 */ /* 0x000fe20002000000 */
[----:B------:R-:W-:Y:S01]  /*1870*/  ULDC.64 UR4, c[0x0][0x240] ;  /* 0x0000900000047ab9 */ /* 0x000fe20000000a00 */
[----:B--2---:R-:W-:Y:S01]  /*1880*/  FADD R15, -R15, R7 ;  /* 0x000000070f0f7221 */ /* 0x004fe20000000100 */
[----:B------:R-:W-:Y:S01]  /*1890*/  FADD R14, -R14, R6 ;  /* 0x000000060e0e7221 */ /* 0x000fe20000000100 */
[----:B------:R-:W-:Y:S01]  /*18a0*/  FADD R13, -R13, R5 ;  /* 0x000000050d0d7221 */ /* 0x000fe20000000100 */
[----:B------:R-:W-:-:S02]  /*18b0*/  FADD R12, -R12, R4 ;  /* 0x000000040c0c7221 */ /* 0x000fc40000000100 */
[----:B------:R2:W3:Y:S01]  /*18c0*/  LDG.E.EL.128 R4, desc[UR6][R28.64] ;  /* 0x000000061c047981 */ /* 0x0004e2000c2e1d00 */
[----:B-----5:R-:W5:Y:S01]  /*18d0*/  MUFU.RCP R47, R10 ;  /* 0x0000000a002f7308 */ /* 0x020f620000001000 */
[----:B0-----:R-:W-:Y:S01]  /*18e0*/  FMUL R45, R50, R11 ;  /* 0x0000000b322d7220 */ /* 0x001fe20000400000 */
[----:B-1----:R-:W-:Y:S01]  /*18f0*/  FMUL R44, R8, R23 ;  /* 0x00000017082c7220 */ /* 0x002fe20000400000 */
[----:B----4-:R-:W-:Y:S01]  /*1900*/  FMUL R23, R9, R24 ;  /* 0x0000001809177220 */ /* 0x010fe20000400000 */
[----:B------:R-:W-:Y:S01]  /*1910*/  SEL R24, RZ, 0x1, P2 ;  /* 0x00000001ff187807 */ /* 0x000fe20001000000 */
[----:B------:R-:W-:Y:S01]  /*1920*/  FMUL R45, R45, R12 ;  /* 0x0000000c2d2d7220 */ /* 0x000fe20000400000 */
[----:B------:R-:W-:Y:S02]  /*1930*/  FSETP.GEU.AND P2, PT, R16, RZ, PT ;  /* 0x000000ff1000720b */ /* 0x000fe40003f4e000 */
[----:B------:R-:W-:Y:S02]  /*1940*/  SEL R11, RZ, 0x1, P3 ;  /* 0x00000001ff0b7807 */ /* 0x000fe40001800000 */
[----:B------:R-:W-:-:S02]  /*1950*/  FSETP.GEU.AND P3, PT, R31, RZ, PT ;  /* 0x000000ff1f00720b */ /* 0x000fc40003f6e000 */
[----:B------:R-:W-:Y:S01]  /*1960*/  FSEL R3, R16, RZ, P2 ;  /* 0x000000ff10037208 */ /* 0x000fe20001000000 */
[----:B------:R-:W-:Y:S01]  /*1970*/  FMUL R23, R23, R14 ;  /* 0x0000000e17177220 */ /* 0x000fe20000400000 */
[----:B------:R-:W-:Y:S01]  /*1980*/  FSETP.GEU.AND P2, PT, R18, RZ, PT ;  /* 0x000000ff1200720b */ /* 0x000fe20003f4e000 */
[----:B-----5:R-:W-:Y:S01]  /*1990*/  FMUL R34, R47, R34 ;  /* 0x000000222f227220 */ /* 0x020fe20000400000 */
[----:B------:R-:W-:Y:S01]  /*19a0*/  FSEL R12, R31, RZ, P3 ;  /* 0x000000ff1f0c7208 */ /* 0x000fe20001800000 */
[----:B------:R-:W-:Y:S01]  /*19b0*/  FMUL R44, R44, R13 ;  /* 0x0000000d2c2c7220 */ /* 0x000fe20000400000 */
[C---:B------:R-:W-:Y:S02]  /*19c0*/  FSETP.GEU.AND P3, PT, R17.reuse, RZ, PT ;  /* 0x000000ff1100720b */ /* 0x040fe40003f6e000 */
[----:B--2---:R-:W-:Y:S01]  /*19d0*/  FSEL R29, R18, RZ, P2 ;  /* 0x000000ff121d7208 */ /* 0x004fe20001000000 */
[----:B------:R-:W-:Y:S01]  /*19e0*/  FMUL R34, R34, R15 ;  /* 0x0000000f22227220 */ /* 0x000fe20000400000 */
[----:B------:R-:W-:-:S02]  /*19f0*/  FSEL R8, R17, RZ, P3 ;  /* 0x000000ff11087208 */ /* 0x000fc40001800000 */
[C---:B------:R-:W-:Y:S02]  /*1a00*/  FSETP.GEU.AND P3, PT, R19.reuse, RZ, PT ;  /* 0x000000ff1300720b */ /* 0x040fe40003f6e000 */
[----:B------:R-:W-:Y:S02]  /*1a10*/  PRMT R11, R24, 0x3340, R11 ;  /* 0x00003340180b7816 */ /* 0x000fe4000000000b */
[----:B------:R-:W-:Y:S01]  /*1a20*/  FSEL R24, R19, RZ, P3 ;  /* 0x000000ff13187208 */ /* 0x000fe20001800000 */
[----:B------:R-:W-:Y:S04]  /*1a30*/  STS [R33+0x700], R12 ;  /* 0x0007000c21007388 */ /* 0x000fe80000000800 */
[----:B------:R-:W-:Y:S04]  /*1a40*/  STS [R30+0x800], R3 ;  /* 0x000800031e007388 */ /* 0x000fe80000000800 */
[----:B------:R0:W-:Y:S04]  /*1a50*/  STS [R27+0x900], R8 ;  /* 0x000900081b007388 */ /* 0x0001e80000000800 */
[----:B------:R-:W-:Y:S04]  /*1a60*/  STS [R20+0xa00], R29 ;  /* 0x000a001d14007388 */ /* 0x000fe80000000800 */
[----:B------:R-:W-:Y:S01]  /*1a70*/  STS [R21+0xb00], R24 ;  /* 0x000b001815007388 */ /* 0x000fe20000000800 */
[----:B------:R-:W-:-:S04]  /*1a80*/  FSETP.GTU.AND P4, PT, R48, RZ, PT ;  /* 0x000000ff3000720b */ /* 0x000fc80003f8c000 */
[----:B0-----:R-:W-:Y:S02]  /*1a90*/  SEL R27, RZ, 0x1, P4 ;  /* 0x00000001ff1b7807 */ /* 0x001fe40002000000 */
[----:B------:R-:W-:Y:S02]  /*1aa0*/  SEL R30, RZ, 0x1, P6 ;  /* 0x00000001ff1e7807 */ /* 0x000fe40003000000 */
[----:B------:R-:W-:Y:S01]  /*1ab0*/  PRMT R32, R32, 0x3340, R37 ;  /* 0x0000334020207816 */ /* 0x000fe20000000025 */
[----:B---3--:R-:W-:Y:S01]  /*1ac0*/  FFMA R4, R40, R45, R4 ;  /* 0x0000002d28047223 */ /* 0x008fe20000000004 */
[----:B------:R-:W-:Y:S01]  /*1ad0*/  FFMA R6, R42, R23, R6 ;  /* 0x000000172a067223 */ /* 0x000fe20000000006 */
[----:B------:R-:W-:-:S03]  /*1ae0*/  FFMA R5, R41, R44, R5 ;  /* 0x0000002c29057223 */ /* 0x000fc60000000005 */
[----:B------:R-:W-:Y:S01]  /*1af0*/  FSETP.GEU.AND P2, PT, R4, RZ, PT ;  /* 0x000000ff0400720b */ /* 0x000fe20003f4e000 */
[----:B------:R-:W-:-:S03]  /*1b00*/  FFMA R7, R43, R34, R7 ;  /* 0x000000222b077223 */ /* 0x000fc60000000007 */
[----:B------:R-:W-:Y:S02]  /*1b10*/  FSEL R9, R4, RZ, P2 ;  /* 0x000000ff04097208 */ /* 0x000fe40001000000 */
[C---:B------:R-:W-:Y:S02]  /*1b20*/  FSETP.GEU.AND P2, PT, R6.reuse, RZ, PT ;  /* 0x000000ff0600720b */ /* 0x040fe40003f4e000 */
[----:B------:R-:W-:Y:S02]  /*1b30*/  FSETP.GEU.AND P3, PT, R5, RZ, PT ;  /* 0x000000ff0500720b */ /* 0x000fe40003f6e000 */
[----:B------:R-:W-:Y:S02]  /*1b40*/  FSEL R31, R6, RZ, P2 ;  /* 0x000000ff061f7208 */ /* 0x000fe40001000000 */
[----:B------:R-:W-:Y:S02]  /*1b50*/  FSETP.GEU.AND P2, PT, R7, RZ, PT ;  /* 0x000000ff0700720b */ /* 0x000fe40003f4e000 */
[----:B------:R-:W-:-:S02]  /*1b60*/  FSEL R10, R5, RZ, P3 ;  /* 0x000000ff050a7208 */ /* 0x000fc40001800000 */
[----:B------:R-:W-:Y:S01]  /*1b70*/  FSEL R28, R7, RZ, P2 ;  /* 0x000000ff071c7208 */ /* 0x000fe20001000000 */
[----:B------:R-:W-:Y:S04]  /*1b80*/  STS [R22+0xc00], R9 ;  /* 0x000c000916007388 */ /* 0x000fe80000000800 */
[----:B------:R-:W-:Y:S04]  /*1b90*/  STS [R25+0xd00], R10 ;  /* 0x000d000a19007388 */ /* 0x000fe80000000800 */
[----:B------:R0:W-:Y:S04]  /*1ba0*/  STS [R26+0xe00], R31 ;  /* 0x000e001f1a007388 */ /* 0x0001e80000000800 */
[----:B------:R1:W-:Y:S01]  /*1bb0*/  STS [R35+0xf00], R28 ;  /* 0x000f001c23007388 */ /* 0x0003e20000000800 */
[----:B------:R-:W-:Y:S01]  /*1bc0*/  BAR.SYNC.DEFER_BLOCKING 0x0 ;  /* 0x0000000000007b1d */ /* 0x000fe20000010000 */
[----:B------:R-:W-:-:S04]  /*1bd0*/  FSETP.GTU.AND P3, PT, R12, RZ, PT ;  /* 0x000000ff0c00720b */ /* 0x000fc80003f6c000 */
[----:B0-----:R-:W-:Y:S02]  /*1be0*/  SEL R26, RZ, 0x1, P3 ;  /* 0x00000001ff1a7807 */ /* 0x001fe40001800000 */
[----:B------:R-:W-:Y:S02]  /*1bf0*/  FSETP.GTU.AND P3, PT, R24, RZ, PT ;  /* 0x000000ff1800720b */ /* 0x000fe40003f6c000 */
[----:B------:R-:W0:Y:S01]  /*1c00*/  LDC.64 R24, c[0x0][0x238] ;  /* 0x00008e00ff187b82 */ /* 0x000e220000000a00 */
[----:B------:R-:W-:Y:S04]  /*1c10*/  LDS R4, [R46] ;  /* 0x000000002e047984 */ /* 0x000fe80000000800 */
[----:B------:R-:W-:Y:S04]  /*1c20*/  LDS R5, [R46+0x4] ;  /* 0x000004002e057984 */ /* 0x000fe80000000800 */
[----:B------:R-:W-:Y:S04]  /*1c30*/  LDS R6, [R46+0x8] ;  /* 0x000008002e067984 */ /* 0x000fe80000000800 */
[----:B------:R-:W2:Y:S04]  /*1c40*/  LDS R7, [R46+0xc] ;  /* 0x00000c002e077984 */ /* 0x000ea80000000800 */
[----:B------:R-:W-:Y:S04]  /*1c50*/  LDS R12, [R39+0x1000] ;  /* 0x00100000270c7984 */ /* 0x000fe80000000800 */
[----:B------:R-:W-:Y:S04]  /*1c60*/  LDS R13, [R39+0x1004] ;  /* 0x00100400270d7984 */ /* 0x000fe80000000800 */
[----:B------:R-:W-:Y:S04]  /*1c70*/  LDS R14, [R39+0x1008] ;  /* 0x00100800270e7984 */ /* 0x000fe80000000800 */
[----:B------:R-:W3:Y:S04]  /*1c80*/  LDS R15, [R39+0x100c] ;  /* 0x00100c00270f7984 */ /* 0x000ee80000000800 */
[----:B------:R-:W-:Y:S04]  /*1c90*/  LDS R16, [R38+0x2000] ;  /* 0x0020000026107984 */ /* 0x000fe80000000800 */
[----:B------:R-:W-:Y:S04]  /*1ca0*/  LDS R17, [R38+0x2004] ;  /* 0x0020040026117984 */ /* 0x000fe80000000800 */
[----:B------:R-:W-:Y:S04]  /*1cb0*/  LDS R18, [R38+0x2008] ;  /* 0x0020080026127984 */ /* 0x000fe80000000800 */
[----:B------:R-:W4:Y:S04]  /*1cc0*/  LDS R19, [R38+0x200c] ;  /* 0x00200c0026137984 */ /* 0x000f280000000800 */
[----:B------:R-:W-:Y:S04]  /*1cd0*/  LDS R20, [R36+0x3000] ;  /* 0x0030000024147984 */ /* 0x000fe80000000800 */
[----:B------:R-:W-:Y:S04]  /*1ce0*/  LDS R21, [R36+0x3004] ;  /* 0x0030040024157984 */ /* 0x000fe80000000800 */
[----:B------:R-:W-:Y:S04]  /*1cf0*/  LDS R22, [R36+0x3008] ;  /* 0x0030080024167984 */ /* 0x000fe80000000800 */
[----:B------:R-:W5:Y:S01]  /*1d00*/  LDS R23, [R36+0x300c] ;  /* 0x00300c0024177984 */ /* 0x000f620000000800 */
[----:B------:R-:W-:-:S02]  /*1d10*/  FSETP.GTU.AND P2, PT, R29, RZ, PT ;  /* 0x000000ff1d00720b */ /* 0x000fc40003f4c000 */
[----:B------:R-:W-:Y:S02]  /*1d20*/  SEL R29, RZ, 0x1, P5 ;  /* 0x00000001ff1d7807 */ /* 0x000fe40002800000 */
[----:B------:R-:W-:Y:S02]  /*1d30*/  SEL R33, RZ, 0x1, P3 ;  /* 0x00000001ff217807 */ /* 0x000fe40001800000 */
[----:B------:R-:W-:Y:S02]  /*1d40*/  SEL R34, RZ, 0x1, P2 ;  /* 0x00000001ff227807 */ /* 0x000fe40001000000 */
[----:B------:R-:W-:Y:S02]  /*1d50*/  FSETP.GTU.AND P2, PT, R3, RZ, PT ;  /* 0x000000ff0300720b */ /* 0x000fe40003f4c000 */
[----:B------:R-:W-:Y:S02]  /*1d60*/  FSETP.GTU.AND P3, PT, R8, RZ, PT ;  /* 0x000000ff0800720b */ /* 0x000fe40003f6c000 */
[----:B------:R-:W-:-:S02]  /*1d70*/  FSETP.GTU.AND P5, PT, R28, RZ, PT ;  /* 0x000000ff1c00720b */ /* 0x000fc40003fac000 */
[----:B------:R-:W-:Y:S02]  /*1d80*/  FSETP.GTU.AND P4, PT, R31, RZ, PT ;  /* 0x000000ff1f00720b */ /* 0x000fe40003f8c000 */
[----:B------:R-:W-:Y:S02]  /*1d90*/  SEL R31, RZ, 0x1, P3 ;  /* 0x00000001ff1f7807 */ /* 0x000fe40001800000 */
[----:B------:R-:W-:Y:S02]  /*1da0*/  SEL R8, RZ, 0x1, P2 ;  /* 0x00000001ff087807 */ /* 0x000fe40001000000 */
[----:B------:R-:W-:Y:S02]  /*1db0*/  SEL R3, RZ, 0x1, P5 ;  /* 0x00000001ff037807 */ /* 0x000fe40002800000 */
[----:B-1----:R-:W-:Y:S02]  /*1dc0*/  SEL R28, RZ, 0x1, P4 ;  /* 0x00000001ff1c7807 */ /* 0x002fe40002000000 */
[----:B------:R-:W-:-:S02]  /*1dd0*/  FSETP.GTU.AND P3, PT, R10, RZ, PT ;  /* 0x000000ff0a00720b */ /* 0x000fc40003f6c000 */
[----:B------:R-:W-:Y:S02]  /*1de0*/  FSETP.GTU.AND P2, PT, R9, RZ, PT ;  /* 0x000000ff0900720b */ /* 0x000fe40003f4c000 */
[----:B------:R-:W-:Y:S02]  /*1df0*/  PRMT R31, R8, 0x3340, R31 ;  /* 0x00003340081f7816 */ /* 0x000fe4000000001f */
[----:B------:R-:W-:Y:S02]  /*1e00*/  PRMT R10, R28, 0x3340, R3 ;  /* 0x000033401c0a7816 */ /* 0x000fe40000000003 */
[----:B------:R-:W-:Y:S02]  /*1e10*/  SEL R3, RZ, 0x1, P3 ;  /* 0x00000001ff037807 */ /* 0x000fe40001800000 */
[----:B------:R-:W-:Y:S01]  /*1e20*/  SEL R8, RZ, 0x1, P2 ;  /* 0x00000001ff087807 */ /* 0x000fe20001000000 */
[----:B------:R-:W-:Y:S01]  /*1e30*/  VIADD R9, R2, 0x400 ;  /* 0x0000040002097836 */ /* 0x000fe20000000000 */
[----:B------:R-:W-:-:S02]  /*1e40*/  PRMT R26, R27, 0x3340, R26 ;  /* 0x000033401b1a7816 */ /* 0x000fc4000000001a */
[----:B------:R-:W-:Y:S01]  /*1e50*/  PRMT R27, R30, 0x3340, R29 ;  /* 0x000033401e1b7816 */ /* 0x000fe2000000001d */
[----:B------:R-:W-:Y:S01]  /*1e60*/  VIADD R29, R2, 0x800 ;  /* 0x00000800021d7836 */ /* 0x000fe20000000000 */
[----:B------:R-:W-:Y:S01]  /*1e70*/  PRMT R30, R34, 0x3340, R33 ;  /* 0x00003340221e7816 */ /* 0x000fe20000000021 */
[----:B------:R-:W-:Y:S01]  /*1e80*/  VIADD R33, R2, 0xc00 ;  /* 0x00000c0002217836 */ /* 0x000fe20000000000 */
[----:B------:R-:W-:Y:S01]  /*1e90*/  PRMT R37, R8, 0x3340, R3 ;  /* 0x0000334008257816 */ /* 0x000fe20000000003 */
[----:B0-----:R-:W-:Y:S01]  /*1ea0*/  IMAD.WIDE R2, R2, 0x4, R24 ;  /* 0x0000000402027825 */ /* 0x001fe200078e0218 */
[----:B------:R-:W-:-:S03]  /*1eb0*/  IADD3 R34, P2, R0, UR4, RZ ;  /* 0x0000000400227c10 */ /* 0x000fc6000ff5e0ff */
[--C-:B------:R-:W-:Y:S01]  /*1ec0*/  IMAD.WIDE R8, R9, 0x4, R24.reuse ;  /* 0x0000000409087825 */ /* 0x100fe200078e0218 */
[----:B--2---:R0:W-:Y:S03]  /*1ed0*/  @!P1 STG.E.128 desc[UR6][R2.64], R4 ;  /* 0x0000000402009986 */ /* 0x0041e6000c101d06 */
[--C-:B------:R-:W-:Y:S01]  /*1ee0*/  IMAD.WIDE R28, R29, 0x4, R24.reuse ;  /* 0x000000041d1c7825 */ /* 0x100fe200078e0218 */
[----:B---3--:R0:W-:Y:S03]  /*1ef0*/  @!P1 STG.E.128 desc[UR6][R8.64], R12 ;  /* 0x0000000c08009986 */ /* 0x0081e6000c101d06 */
[----:B------:R-:W-:Y:S01]  /*1f00*/  IMAD.WIDE R24, R33, 0x4, R24 ;  /* 0x0000000421187825 */ /* 0x000fe200078e0218 */
[----:B----4-:R0:W-:Y:S01]  /*1f10*/  @!P1 STG.E.128 desc[UR6][R28.64], R16 ;  /* 0x000000101c009986 */ /* 0x0101e2000c101d06 */
[----:B------:R-:W-:-:S03]  /*1f20*/  LEA.HI.X.SX32 R35, R0, UR5, 0x1, P2 ;  /* 0x0000000500237c11 */ /* 0x000fc600090f0eff */
[----:B-----5:R0:W-:Y:S01]  /*1f30*/  @!P1 STG.E.128 desc[UR6][R24.64], R20 ;  /* 0x0000001418009986 */ /* 0x0201e2000c101d06 */
[----:B------:R-:W-:Y:S02]  /*1f40*/  PRMT R40, R11, 0x5410, R32 ;  /* 0x000054100b287816 */ /* 0x000fe40000000020 */
[----:B------:R-:W-:Y:S02]  /*1f50*/  PRMT R41, R27, 0x5410, R26 ;  /* 0x000054101b297816 */ /* 0x000fe4000000001a */
[----:B------:R-:W-:Y:S02]  /*1f60*/  PRMT R42, R31, 0x5410, R30 ;  /* 0x000054101f2a7816 */ /* 0x000fe4000000001e */
[----:B------:R-:W-:Y:S01]  /*1f70*/  PRMT R43, R37, 0x5410, R10 ;  /* 0x00005410252b7816 */ /* 0x000fe2000000000a */
[----:B0-----:R-:W-:Y:S06]  /*1f80*/  @P0 EXIT ;  /* 0x000000000000094d */ /* 0x001fec0003800000 */
[----:B------:R-:W-:Y:S01]  /*1f90*/  STG.E.128 desc[UR6][R34.64], R40 ;  /* 0x0000002822007986 */ /* 0x000fe2000c101d06 */
[----:B------:R-:W-:Y:S05]  /*1fa0*/  EXIT ;  /* 0x000000000000794d */ /* 0x000fea0003800000 */
.L_x_0:
[----:B------:R-:W-:-:S00]  /*1fb0*/  BRA `(.L_x_0) ;  /* 0xfffffffc00fc7947 */ /* 0x000fc0000383ffff */
[----:B------:R-:W-:-:S00]  /*1fc0*/  NOP ;  /* 0x0000000000007918 */ /* 0x000fc00000000000 */
        /* <DEDUP_REMOVED lines=11> */
.L_x_1:


//--------------------- .nv.global.init           --------------------------
	.section	.nv.global.init,"aw",@progbits
.nv.global.init:
	.type		_$_str,@object
	.size		_$_str,(_$_str_$_2 - _$_str)
_$_str:
        /*0000*/ 	.byte	0x5f, 0x5f, 0x43, 0x55, 0x44, 0x41, 0x5f, 0x46, 0x54, 0x5a, 0x00
	.type		_$_str_$_2,@object
	.size		_$_str_$_2,(.L_1 - _$_str_$_2)
_$_str_$_2:
        /*000b*/ 	.byte	0x5f, 0x5f, 0x43, 0x55, 0x44, 0x41, 0x5f, 0x50, 0x52, 0x45, 0x43, 0x5f, 0x53, 0x51, 0x52, 0x54
        /*001b*/ 	.byte	0x00
.L_1:


//--------------------- .nv.shared.triton_poi_fused__native_batch_norm_legit_no_training_relu_threshold_backward_15 --------------------------
	.section	.nv.shared.triton_poi_fused__native_batch_norm_legit_no_training_relu_threshold_backward_15,"aw",@nobits
	.sectionflags	@""
	.align	16
	.zero		1024


//--------------------- .nv.constant0.triton_poi_fused__native_batch_norm_legit_no_training_relu_threshold_backward_15 --------------------------
	.section	.nv.constant0.triton_poi_fused__native_batch_norm_legit_no_training_relu_threshold_backward_15,"a",@progbits
	.sectionflags	@""
	.align	4
.nv.constant0.triton_poi_fused__native_batch_norm_legit_no_training_relu_threshold_backward_15:
	.zero		592
